//
// Generated by NVIDIA NVVM Compiler
//
// Compiler Build ID: CL-36424714
// Cuda compilation tools, release 13.0, V13.0.88
// Based on NVVM 20.0.0
//

.version 9.0
.target sm_100
.address_size 64

	// .globl	_Z9dftKernelPKfPfi
.global .align 4 .b8 __cudart_i2opi_f[24] = {65, 144, 67, 60, 153, 149, 98, 219, 192, 221, 52, 245, 209, 87, 39, 252, 41, 21, 68, 78, 110, 131, 249, 162};

.visible .entry _Z9dftKernelPKfPfi(
	.param .u64 .ptr .align 1 _Z9dftKernelPKfPfi_param_0,
	.param .u64 .ptr .align 1 _Z9dftKernelPKfPfi_param_1,
	.param .u32 _Z9dftKernelPKfPfi_param_2
)
{
	.local .align 4 .b8 	__local_depot0[28];
	.reg .b64 	%SP;
	.reg .b64 	%SPL;
	.reg .pred 	%p<12>;
	.reg .b32 	%r<50>;
	.reg .b32 	%f<36>;
	.reg .b64 	%rd<29>;
	.reg .b64 	%fd<9>;

	mov.u64 	%SPL, __local_depot0;
	ld.param.u64 	%rd10, [_Z9dftKernelPKfPfi_param_0];
	ld.param.u64 	%rd11, [_Z9dftKernelPKfPfi_param_1];
	ld.param.u32 	%r18, [_Z9dftKernelPKfPfi_param_2];
	add.u64 	%rd1, %SPL, 0;
	mov.u32 	%r19, %tid.x;
	mov.u32 	%r20, %ctaid.x;
	mov.u32 	%r21, %ntid.x;
	mad.lo.s32 	%r1, %r20, %r21, %r19;
	setp.ge.s32 	%p1, %r1, %r18;
	@%p1 bra 	$L__BB0_13;
	setp.lt.s32 	%p2, %r18, 1;
	mov.f32 	%f35, 0f00000000;
	@%p2 bra 	$L__BB0_12;
	cvt.rn.f64.s32 	%fd3, %r1;
	mul.f64 	%fd1, %fd3, 0d401921FB54442D18;
	cvt.rn.f64.u32 	%fd2, %r18;
	cvta.to.global.u64 	%rd2, %rd10;
	mov.f32 	%f35, 0f00000000;
	mov.b32 	%r45, 0;
	mov.u64 	%rd15, __cudart_i2opi_f;
$L__BB0_3:
	cvt.rn.f64.u32 	%fd4, %r45;
	mul.f64 	%fd5, %fd1, %fd4;
	div.rn.f64 	%fd6, %fd5, %fd2;
	cvt.rn.f32.f64 	%f2, %fd6;
	mul.wide.u32 	%rd13, %r45, 4;
	add.s64 	%rd14, %rd2, %rd13;
	ld.global.f32 	%f3, [%rd14];
	mul.f32 	%f13, %f2, 0f3F22F983;
	cvt.rni.s32.f32 	%r49, %f13;
	cvt.rn.f32.s32 	%f14, %r49;
	fma.rn.f32 	%f15, %f14, 0fBFC90FDA, %f2;
	fma.rn.f32 	%f16, %f14, 0fB3A22168, %f15;
	fma.rn.f32 	%f34, %f14, 0fA7C234C5, %f16;
	abs.f32 	%f5, %f2;
	setp.ltu.f32 	%p3, %f5, 0f47CE4780;
	@%p3 bra 	$L__BB0_11;
	setp.neu.f32 	%p4, %f5, 0f7F800000;
	@%p4 bra 	$L__BB0_6;
	mov.f32 	%f19, 0f00000000;
	mul.rn.f32 	%f34, %f2, %f19;
	mov.b32 	%r49, 0;
	bra.uni 	$L__BB0_11;
$L__BB0_6:
	mov.b32 	%r4, %f2;
	shl.b32 	%r24, %r4, 8;
	or.b32  	%r5, %r24, -2147483648;
	mov.b64 	%rd28, 0;
	mov.b32 	%r46, 0;
	mov.u64 	%rd26, %rd15;
	mov.u64 	%rd27, %rd1;
$L__BB0_7:
	.pragma "nounroll";
	ld.global.nc.u32 	%r25, [%rd26];
	mad.wide.u32 	%rd17, %r25, %r5, %rd28;
	shr.u64 	%rd28, %rd17, 32;
	st.local.u32 	[%rd27], %rd17;
	add.s32 	%r46, %r46, 1;
	add.s64 	%rd27, %rd27, 4;
	add.s64 	%rd26, %rd26, 4;
	setp.ne.s32 	%p5, %r46, 6;
	@%p5 bra 	$L__BB0_7;
	shr.u32 	%r26, %r4, 23;
	st.local.u32 	[%rd1+24], %rd28;
	and.b32  	%r8, %r26, 31;
	and.b32  	%r27, %r26, 224;
	add.s32 	%r28, %r27, -128;
	shr.u32 	%r29, %r28, 5;
	mul.wide.u32 	%rd18, %r29, 4;
	sub.s64 	%rd9, %rd1, %rd18;
	ld.local.u32 	%r47, [%rd9+24];
	ld.local.u32 	%r48, [%rd9+20];
	setp.eq.s32 	%p6, %r8, 0;
	@%p6 bra 	$L__BB0_10;
	shf.l.wrap.b32 	%r47, %r48, %r47, %r8;
	ld.local.u32 	%r30, [%rd9+16];
	shf.l.wrap.b32 	%r48, %r30, %r48, %r8;
$L__BB0_10:
	shr.u32 	%r31, %r47, 30;
	shf.l.wrap.b32 	%r32, %r48, %r47, 2;
	shl.b32 	%r33, %r48, 2;
	shr.u32 	%r34, %r32, 31;
	add.s32 	%r35, %r34, %r31;
	neg.s32 	%r36, %r35;
	setp.lt.s32 	%p7, %r4, 0;
	selp.b32 	%r49, %r36, %r35, %p7;
	xor.b32  	%r37, %r32, %r4;
	shr.s32 	%r38, %r32, 31;
	xor.b32  	%r39, %r38, %r32;
	xor.b32  	%r40, %r38, %r33;
	cvt.u64.u32 	%rd19, %r39;
	shl.b64 	%rd20, %rd19, 32;
	cvt.u64.u32 	%rd21, %r40;
	or.b64  	%rd22, %rd20, %rd21;
	cvt.rn.f64.s64 	%fd7, %rd22;
	mul.f64 	%fd8, %fd7, 0d3BF921FB54442D19;
	cvt.rn.f32.f64 	%f17, %fd8;
	neg.f32 	%f18, %f17;
	setp.lt.s32 	%p8, %r37, 0;
	selp.f32 	%f34, %f18, %f17, %p8;
$L__BB0_11:
	add.s32 	%r42, %r49, 1;
	mul.rn.f32 	%f20, %f34, %f34;
	and.b32  	%r43, %r49, 1;
	setp.eq.b32 	%p9, %r43, 1;
	selp.f32 	%f21, %f34, 0f3F800000, %p9;
	fma.rn.f32 	%f22, %f20, %f21, 0f00000000;
	fma.rn.f32 	%f23, %f20, 0f37CBAC00, 0fBAB607ED;
	selp.f32 	%f24, 0fB94D4153, %f23, %p9;
	selp.f32 	%f25, 0f3C0885E4, 0f3D2AAABB, %p9;
	fma.rn.f32 	%f26, %f24, %f20, %f25;
	selp.f32 	%f27, 0fBE2AAAA8, 0fBEFFFFFF, %p9;
	fma.rn.f32 	%f28, %f26, %f20, %f27;
	fma.rn.f32 	%f29, %f28, %f22, %f21;
	and.b32  	%r44, %r42, 2;
	setp.eq.s32 	%p10, %r44, 0;
	mov.f32 	%f30, 0f00000000;
	sub.f32 	%f31, %f30, %f29;
	selp.f32 	%f32, %f29, %f31, %p10;
	fma.rn.f32 	%f35, %f3, %f32, %f35;
	add.s32 	%r45, %r45, 1;
	setp.ne.s32 	%p11, %r45, %r18;
	@%p11 bra 	$L__BB0_3;
$L__BB0_12:
	cvta.to.global.u64 	%rd23, %rd11;
	mul.wide.s32 	%rd24, %r1, 4;
	add.s64 	%rd25, %rd23, %rd24;
	st.global.f32 	[%rd25], %f35;
$L__BB0_13:
	ret;

}
	// .globl	_Z10idftKernelPKfPfi
.visible .entry _Z10idftKernelPKfPfi(
	.param .u64 .ptr .align 1 _Z10idftKernelPKfPfi_param_0,
	.param .u64 .ptr .align 1 _Z10idftKernelPKfPfi_param_1,
	.param .u32 _Z10idftKernelPKfPfi_param_2
)
{
	.local .align 4 .b8 	__local_depot1[28];
	.reg .b64 	%SP;
	.reg .b64 	%SPL;
	.reg .pred 	%p<12>;
	.reg .b32 	%r<50>;
	.reg .b32 	%f<38>;
	.reg .b64 	%rd<29>;
	.reg .b64 	%fd<9>;

	mov.u64 	%SPL, __local_depot1;
	ld.param.u64 	%rd10, [_Z10idftKernelPKfPfi_param_0];
	ld.param.u64 	%rd11, [_Z10idftKernelPKfPfi_param_1];
	ld.param.u32 	%r18, [_Z10idftKernelPKfPfi_param_2];
	add.u64 	%rd1, %SPL, 0;
	mov.u32 	%r19, %tid.x;
	mov.u32 	%r20, %ctaid.x;
	mov.u32 	%r21, %ntid.x;
	mad.lo.s32 	%r1, %r20, %r21, %r19;
	setp.ge.s32 	%p1, %r1, %r18;
	@%p1 bra 	$L__BB1_13;
	setp.lt.s32 	%p2, %r18, 1;
	mov.f32 	%f37, 0f00000000;
	@%p2 bra 	$L__BB1_12;
	cvt.rn.f64.s32 	%fd1, %r1;
	cvt.rn.f64.u32 	%fd2, %r18;
	cvta.to.global.u64 	%rd2, %rd10;
	mov.f32 	%f37, 0f00000000;
	mov.b32 	%r45, 0;
	mov.u64 	%rd15, __cudart_i2opi_f;
$L__BB1_3:
	cvt.rn.f64.u32 	%fd3, %r45;
	mul.f64 	%fd4, %fd3, 0d401921FB54442D18;
	mul.f64 	%fd5, %fd4, %fd1;
	div.rn.f64 	%fd6, %fd5, %fd2;
	cvt.rn.f32.f64 	%f2, %fd6;
	mul.wide.u32 	%rd13, %r45, 4;
	add.s64 	%rd14, %rd2, %rd13;
	ld.global.f32 	%f3, [%rd14];
	mul.f32 	%f13, %f2, 0f3F22F983;
	cvt.rni.s32.f32 	%r49, %f13;
	cvt.rn.f32.s32 	%f14, %r49;
	fma.rn.f32 	%f15, %f14, 0fBFC90FDA, %f2;
	fma.rn.f32 	%f16, %f14, 0fB3A22168, %f15;
	fma.rn.f32 	%f36, %f14, 0fA7C234C5, %f16;
	abs.f32 	%f5, %f2;
	setp.ltu.f32 	%p3, %f5, 0f47CE4780;
	@%p3 bra 	$L__BB1_11;
	setp.neu.f32 	%p4, %f5, 0f7F800000;
	@%p4 bra 	$L__BB1_6;
	mov.f32 	%f19, 0f00000000;
	mul.rn.f32 	%f36, %f2, %f19;
	mov.b32 	%r49, 0;
	bra.uni 	$L__BB1_11;
$L__BB1_6:
	mov.b32 	%r4, %f2;
	shl.b32 	%r24, %r4, 8;
	or.b32  	%r5, %r24, -2147483648;
	mov.b64 	%rd28, 0;
	mov.b32 	%r46, 0;
	mov.u64 	%rd26, %rd15;
	mov.u64 	%rd27, %rd1;
$L__BB1_7:
	.pragma "nounroll";
	ld.global.nc.u32 	%r25, [%rd26];
	mad.wide.u32 	%rd17, %r25, %r5, %rd28;
	shr.u64 	%rd28, %rd17, 32;
	st.local.u32 	[%rd27], %rd17;
	add.s32 	%r46, %r46, 1;
	add.s64 	%rd27, %rd27, 4;
	add.s64 	%rd26, %rd26, 4;
	setp.ne.s32 	%p5, %r46, 6;
	@%p5 bra 	$L__BB1_7;
	shr.u32 	%r26, %r4, 23;
	st.local.u32 	[%rd1+24], %rd28;
	and.b32  	%r8, %r26, 31;
	and.b32  	%r27, %r26, 224;
	add.s32 	%r28, %r27, -128;
	shr.u32 	%r29, %r28, 5;
	mul.wide.u32 	%rd18, %r29, 4;
	sub.s64 	%rd9, %rd1, %rd18;
	ld.local.u32 	%r47, [%rd9+24];
	ld.local.u32 	%r48, [%rd9+20];
	setp.eq.s32 	%p6, %r8, 0;
	@%p6 bra 	$L__BB1_10;
	shf.l.wrap.b32 	%r47, %r48, %r47, %r8;
	ld.local.u32 	%r30, [%rd9+16];
	shf.l.wrap.b32 	%r48, %r30, %r48, %r8;
$L__BB1_10:
	shr.u32 	%r31, %r47, 30;
	shf.l.wrap.b32 	%r32, %r48, %r47, 2;
	shl.b32 	%r33, %r48, 2;
	shr.u32 	%r34, %r32, 31;
	add.s32 	%r35, %r34, %r31;
	neg.s32 	%r36, %r35;
	setp.lt.s32 	%p7, %r4, 0;
	selp.b32 	%r49, %r36, %r35, %p7;
	xor.b32  	%r37, %r32, %r4;
	shr.s32 	%r38, %r32, 31;
	xor.b32  	%r39, %r38, %r32;
	xor.b32  	%r40, %r38, %r33;
	cvt.u64.u32 	%rd19, %r39;
	shl.b64 	%rd20, %rd19, 32;
	cvt.u64.u32 	%rd21, %r40;
	or.b64  	%rd22, %rd20, %rd21;
	cvt.rn.f64.s64 	%fd7, %rd22;
	mul.f64 	%fd8, %fd7, 0d3BF921FB54442D19;
	cvt.rn.f32.f64 	%f17, %fd8;
	neg.f32 	%f18, %f17;
	setp.lt.s32 	%p8, %r37, 0;
	selp.f32 	%f36, %f18, %f17, %p8;
$L__BB1_11:
	add.s32 	%r42, %r49, 1;
	mul.rn.f32 	%f20, %f36, %f36;
	and.b32  	%r43, %r49, 1;
	setp.eq.b32 	%p9, %r43, 1;
	selp.f32 	%f21, %f36, 0f3F800000, %p9;
	fma.rn.f32 	%f22, %f20, %f21, 0f00000000;
	fma.rn.f32 	%f23, %f20, 0f37CBAC00, 0fBAB607ED;
	selp.f32 	%f24, 0fB94D4153, %f23, %p9;
	selp.f32 	%f25, 0f3C0885E4, 0f3D2AAABB, %p9;
	fma.rn.f32 	%f26, %f24, %f20, %f25;
	selp.f32 	%f27, 0fBE2AAAA8, 0fBEFFFFFF, %p9;
	fma.rn.f32 	%f28, %f26, %f20, %f27;
	fma.rn.f32 	%f29, %f28, %f22, %f21;
	and.b32  	%r44, %r42, 2;
	setp.eq.s32 	%p10, %r44, 0;
	mov.f32 	%f30, 0f00000000;
	sub.f32 	%f31, %f30, %f29;
	selp.f32 	%f32, %f29, %f31, %p10;
	fma.rn.f32 	%f37, %f3, %f32, %f37;
	add.s32 	%r45, %r45, 1;
	setp.ne.s32 	%p11, %r45, %r18;
	@%p11 bra 	$L__BB1_3;
$L__BB1_12:
	cvt.rn.f32.s32 	%f33, %r18;
	div.rn.f32 	%f34, %f37, %f33;
	cvta.to.global.u64 	%rd23, %rd11;
	mul.wide.s32 	%rd24, %r1, 4;
	add.s64 	%rd25, %rd23, %rd24;
	st.global.f32 	[%rd25], %f34;
$L__BB1_13:
	ret;

}


// ===== COMPILED SASS (sm_100) =====

	.target	sm_100

	.elftype	@"ET_EXEC"


//--------------------- .note.nv.tkinfo           --------------------------
	.section	.note.nv.tkinfo,"",@"SHT_NOTE"
	.sectionflags	@"SHF_NOTE_NV_TKINFO"
	.tkinfo
        /*0018*/ 	.word	0x00000002
        /*0030*/ 	.string	""
        /*0030*/ 	.string	"ptxas"
        /*0030*/ 	.string	"Cuda compilation tools, release 13.0, V13.0.88"
        /*0030*/ 	.string	"Build cuda_13.0.r13.0/compiler.36424714_0"
        /*0030*/ 	.string	"-arch sm_100 -m 64 "



//--------------------- .note.nv.cuinfo           --------------------------
	.section	.note.nv.cuinfo,"",@"SHT_NOTE"
	.sectionflags	@"SHF_NOTE_NV_CUINFO"
        /*0018*/ 	.short	0x0002
        /*001a*/ 	.short	0x0064
        /*001c*/ 	.short	0x0082
	.zero		2


//--------------------- .nv.info                  --------------------------
	.section	.nv.info,"",@"SHT_CUDA_INFO"
	.align	4


	//----- nvinfo : EIATTR_REGCOUNT
	.align		4
        /*0000*/ 	.byte	0x04, 0x2f
        /*0002*/ 	.short	(.L_2 - .L_1)
	.align		4
.L_1:
        /*0004*/ 	.word	index@(_Z9dftKernelPKfPfi)
        /*0008*/ 	.word	0x0000001c


	//----- nvinfo : EIATTR_FRAME_SIZE
	.align		4
.L_2:
        /*000c*/ 	.byte	0x04, 0x11
        /*000e*/ 	.short	(.L_4 - .L_3)
	.align		4
.L_3:
        /*0010*/ 	.word	index@($__internal_2_$__cuda_sm20_div_rn_f64_full)
        /*0014*/ 	.word	0x00000020


	//----- nvinfo : EIATTR_FRAME_SIZE
	.align		4
.L_4:
        /*0018*/ 	.byte	0x04, 0x11
        /*001a*/ 	.short	(.L_6 - .L_5)
	.align		4
.L_5:
        /*001c*/ 	.word	index@(_Z9dftKernelPKfPfi)
        /*0020*/ 	.word	0x00000020


	//----- nvinfo : EIATTR_REGCOUNT
	.align		4
.L_6:
        /*0024*/ 	.byte	0x04, 0x2f
        /*0026*/ 	.short	(.L_8 - .L_7)
	.align		4
.L_7:
        /*0028*/ 	.word	index@(_Z10idftKernelPKfPfi)
        /*002c*/ 	.word	0x0000001c


	//----- nvinfo : EIATTR_FRAME_SIZE
	.align		4
.L_8:
        /*0030*/ 	.byte	0x04, 0x11
        /*0032*/ 	.short	(.L_10 - .L_9)
	.align		4
.L_9:
        /*0034*/ 	.word	index@($__internal_1_$__cuda_sm3x_div_rn_noftz_f32_slowpath)
        /*0038*/ 	.word	0x00000020


	//----- nvinfo : EIATTR_FRAME_SIZE
	.align		4
.L_10:
        /*003c*/ 	.byte	0x04, 0x11
        /*003e*/ 	.short	(.L_12 - .L_11)
	.align		4
.L_11:
        /*0040*/ 	.word	index@($__internal_0_$__cuda_sm20_div_rn_f64_full)
        /*0044*/ 	.word	0x00000020


	//----- nvinfo : EIATTR_FRAME_SIZE
	.align		4
.L_12:
        /*0048*/ 	.byte	0x04, 0x11
        /*004a*/ 	.short	(.L_14 - .L_13)
	.align		4
.L_13:
        /*004c*/ 	.word	index@(_Z10idftKernelPKfPfi)
        /*0050*/ 	.word	0x00000020


	//----- nvinfo : EIATTR_MIN_STACK_SIZE
	.align		4
.L_14:
        /*0054*/ 	.byte	0x04, 0x12
        /*0056*/ 	.short	(.L_16 - .L_15)
	.align		4
.L_15:
        /*0058*/ 	.word	index@(_Z10idftKernelPKfPfi)
        /*005c*/ 	.word	0x00000020


	//----- nvinfo : EIATTR_MIN_STACK_SIZE
	.align		4
.L_16:
        /*0060*/ 	.byte	0x04, 0x12
        /*0062*/ 	.short	(.L_18 - .L_17)
	.align		4
.L_17:
        /*0064*/ 	.word	index@(_Z9dftKernelPKfPfi)
        /*0068*/ 	.word	0x00000020
.L_18:


//--------------------- .nv.compat                --------------------------
	.section	.nv.compat,"",@"SHT_CUDA_COMPAT_INFO"
	.align	4
        /*0000*/ 	.byte	0x02, 0x09, 0x00, 0x00, 0x02, 0x02, 0x01, 0x00, 0x02, 0x05, 0x05, 0x00, 0x03, 0x07, 0x01, 0x01
        /*0010*/ 	.byte	0x02, 0x03, 0x00, 0x00, 0x02, 0x06, 0x01, 0x00, 0x04, 0x0b, 0x08, 0x00, 0x01, 0x00, 0x00, 0x00
        /*0020*/ 	.byte	0x00, 0x00, 0x00, 0x00


//--------------------- .nv.info._Z10idftKernelPKfPfi --------------------------
	.section	.nv.info._Z10idftKernelPKfPfi,"",@"SHT_CUDA_INFO"
	.sectionflags	@""
	.align	4


	//----- nvinfo : EIATTR_CUDA_API_VERSION
	.align		4
        /*0000*/ 	.byte	0x04, 0x37
        /*0002*/ 	.short	(.L_20 - .L_19)
.L_19:
        /*0004*/ 	.word	0x00000082


	//----- nvinfo : EIATTR_KPARAM_INFO
	.align		4
.L_20:
        /*0008*/ 	.byte	0x04, 0x17
        /*000a*/ 	.short	(.L_22 - .L_21)
.L_21:
        /*000c*/ 	.word	0x00000000
        /*0010*/ 	.short	0x0002
        /*0012*/ 	.short	0x0010
        /*0014*/ 	.byte	0x00, 0xf0, 0x11, 0x00


	//----- nvinfo : EIATTR_KPARAM_INFO
	.align		4
.L_22:
        /*0018*/ 	.byte	0x04, 0x17
        /*001a*/ 	.short	(.L_24 - .L_23)
.L_23:
        /*001c*/ 	.word	0x00000000
        /*0020*/ 	.short	0x0001
        /*0022*/ 	.short	0x0008
        /*0024*/ 	.byte	0x00, 0xf5, 0x21, 0x00


	//----- nvinfo : EIATTR_KPARAM_INFO
	.align		4
.L_24:
        /*0028*/ 	.byte	0x04, 0x17
        /*002a*/ 	.short	(.L_26 - .L_25)
.L_25:
        /*002c*/ 	.word	0x00000000
        /*0030*/ 	.short	0x0000
        /*0032*/ 	.short	0x0000
        /*0034*/ 	.byte	0x00, 0xf5, 0x21, 0x00


	//----- nvinfo : EIATTR_SPARSE_MMA_MASK
	.align		4
.L_26:
        /*0038*/ 	.byte	0x03, 0x50
        /*003a*/ 	.short	0x0000


	//----- nvinfo : EIATTR_MAXREG_COUNT
	.align		4
        /*003c*/ 	.byte	0x03, 0x1b
        /*003e*/ 	.short	0x00ff


	//----- nvinfo : EIATTR_MERCURY_ISA_VERSION
	.align		4
        /*0040*/ 	.byte	0x03, 0x5f
        /*0042*/ 	.short	0x0101


	//----- nvinfo : EIATTR_VRC_CTA_INIT_COUNT
	.align		4
        /*0044*/ 	.byte	0x02, 0x4a
	.zero		1
	.zero		1


	//----- nvinfo : EIATTR_EXIT_INSTR_OFFSETS
	.align		4
        /*0048*/ 	.byte	0x04, 0x1c
        /*004a*/ 	.short	(.L_28 - .L_27)


	//   ....[0]....
.L_27:
        /*004c*/ 	.word	0x00000080


	//   ....[1]....
        /*0050*/ 	.word	0x00000970


	//----- nvinfo : EIATTR_CRS_STACK_SIZE
	.align		4
.L_28:
        /*0054*/ 	.byte	0x04, 0x1e
        /*0056*/ 	.short	(.L_30 - .L_29)
.L_29:
        /*0058*/ 	.word	0x00000000


	//----- nvinfo : EIATTR_CBANK_PARAM_SIZE
	.align		4
.L_30:
        /*005c*/ 	.byte	0x03, 0x19
        /*005e*/ 	.short	0x0014


	//----- nvinfo : EIATTR_PARAM_CBANK
	.align		4
        /*0060*/ 	.byte	0x04, 0x0a
        /*0062*/ 	.short	(.L_32 - .L_31)
	.align		4
.L_31:
        /*0064*/ 	.word	index@(.nv.constant0._Z10idftKernelPKfPfi)
        /*0068*/ 	.short	0x0380
        /*006a*/ 	.short	0x0014


	//----- nvinfo : EIATTR_SW_WAR
	.align		4
.L_32:
        /*006c*/ 	.byte	0x04, 0x36
        /*006e*/ 	.short	(.L_34 - .L_33)
.L_33:
        /*0070*/ 	.word	0x00000008
.L_34:


//--------------------- .nv.info._Z9dftKernelPKfPfi --------------------------
	.section	.nv.info._Z9dftKernelPKfPfi,"",@"SHT_CUDA_INFO"
	.sectionflags	@""
	.align	4


	//----- nvinfo : EIATTR_CUDA_API_VERSION
	.align		4
        /*0000*/ 	.byte	0x04, 0x37
        /*0002*/ 	.short	(.L_36 - .L_35)
.L_35:
        /*0004*/ 	.word	0x00000082


	//----- nvinfo : EIATTR_KPARAM_INFO
	.align		4
.L_36:
        /*0008*/ 	.byte	0x04, 0x17
        /*000a*/ 	.short	(.L_38 - .L_37)
.L_37:
        /*000c*/ 	.word	0x00000000
        /*0010*/ 	.short	0x0002
        /*0012*/ 	.short	0x0010
        /*0014*/ 	.byte	0x00, 0xf0, 0x11, 0x00


	//----- nvinfo : EIATTR_KPARAM_INFO
	.align		4
.L_38:
        /*0018*/ 	.byte	0x04, 0x17
        /*001a*/ 	.short	(.L_40 - .L_39)
.L_39:
        /*001c*/ 	.word	0x00000000
        /*0020*/ 	.short	0x0001
        /*0022*/ 	.short	0x0008
        /*0024*/ 	.byte	0x00, 0xf5, 0x21, 0x00


	//----- nvinfo : EIATTR_KPARAM_INFO
	.align		4
.L_40:
        /*0028*/ 	.byte	0x04, 0x17
        /*002a*/ 	.short	(.L_42 - .L_41)
.L_41:
        /*002c*/ 	.word	0x00000000
        /*0030*/ 	.short	0x0000
        /*0032*/ 	.short	0x0000
        /*0034*/ 	.byte	0x00, 0xf5, 0x21, 0x00


	//----- nvinfo : EIATTR_SPARSE_MMA_MASK
	.align		4
.L_42:
        /*0038*/ 	.byte	0x03, 0x50
        /*003a*/ 	.short	0x0000


	//----- nvinfo : EIATTR_MAXREG_COUNT
	.align		4
        /*003c*/ 	.byte	0x03, 0x1b
        /*003e*/ 	.short	0x00ff


	//----- nvinfo : EIATTR_MERCURY_ISA_VERSION
	.align		4
        /*0040*/ 	.byte	0x03, 0x5f
        /*0042*/ 	.short	0x0101


	//----- nvinfo : EIATTR_VRC_CTA_INIT_COUNT
	.align		4
        /*0044*/ 	.byte	0x02, 0x4a
	.zero		1
	.zero		1


	//----- nvinfo : EIATTR_EXIT_INSTR_OFFSETS
	.align		4
        /*0048*/ 	.byte	0x04, 0x1c
        /*004a*/ 	.short	(.L_44 - .L_43)


	//   ....[0]....
.L_43:
        /*004c*/ 	.word	0x00000080


	//   ....[1]....
        /*0050*/ 	.word	0x00000890


	//----- nvinfo : EIATTR_CRS_STACK_SIZE
	.align		4
.L_44:
        /*0054*/ 	.byte	0x04, 0x1e
        /*0056*/ 	.short	(.L_46 - .L_45)
.L_45:
        /*0058*/ 	.word	0x00000000


	//----- nvinfo : EIATTR_CBANK_PARAM_SIZE
	.align		4
.L_46:
        /*005c*/ 	.byte	0x03, 0x19
        /*005e*/ 	.short	0x0014


	//----- nvinfo : EIATTR_PARAM_CBANK
	.align		4
        /*0060*/ 	.byte	0x04, 0x0a
        /*0062*/ 	.short	(.L_48 - .L_47)
	.align		4
.L_47:
        /*0064*/ 	.word	index@(.nv.constant0._Z9dftKernelPKfPfi)
        /*0068*/ 	.short	0x0380
        /*006a*/ 	.short	0x0014


	//----- nvinfo : EIATTR_SW_WAR
	.align		4
.L_48:
        /*006c*/ 	.byte	0x04, 0x36
        /*006e*/ 	.short	(.L_50 - .L_49)
.L_49:
        /*0070*/ 	.word	0x00000008
.L_50:


//--------------------- .nv.callgraph             --------------------------
	.section	.nv.callgraph,"",@"SHT_CUDA_CALLGRAPH"
	.align	4
	.sectionentsize	8
	.align		4
        /*0000*/ 	.word	0x00000000
	.align		4
        /*0004*/ 	.word	0xffffffff
	.align		4
        /*0008*/ 	.word	0x00000000
	.align		4
        /*000c*/ 	.word	0xfffffffe
	.align		4
        /*0010*/ 	.word	0x00000000
	.align		4
        /*0014*/ 	.word	0xfffffffd
	.align		4
        /*0018*/ 	.word	0x00000000
	.align		4
        /*001c*/ 	.word	0xfffffffc


//--------------------- .nv.constant4             --------------------------
	.section	.nv.constant4,"a",@progbits
	.align	8
	.align		8
.nv.constant4:
        /*0000*/ 	.dword	__cudart_i2opi_f


//--------------------- .text._Z10idftKernelPKfPfi --------------------------
	.section	.text._Z10idftKernelPKfPfi,"ax",@progbits
	.align	128
        .global         _Z10idftKernelPKfPfi
        .type           _Z10idftKernelPKfPfi,@function
        .size           _Z10idftKernelPKfPfi,(.L_x_40 - _Z10idftKernelPKfPfi)
        .other          _Z10idftKernelPKfPfi,@"STO_CUDA_ENTRY STV_DEFAULT"
_Z10idftKernelPKfPfi:
.text._Z10idftKernelPKfPfi:
[----:B------:R-:W0:Y:S01]  /*0000*/  LDC R1, c[0x0][0x37c] ;  /* 0x0000df00ff017b82 */ /* 0x000e220000000800 */
[----:B------:R-:W1:Y:S07]  /*0010*/  S2R R2, SR_TID.X ;  /* 0x0000000000027919 */ /* 0x000e6e0000002100 */
[----:B------:R-:W1:Y:S01]  /*0020*/  S2UR UR4, SR_CTAID.X ;  /* 0x00000000000479c3 */ /* 0x000e620000002500 */
[----:B------:R-:W2:Y:S01]  /*0030*/  LDCU UR5, c[0x0][0x390] ;  /* 0x00007200ff0577ac */ /* 0x000ea20008000800 */
[----:B0-----:R-:W-:-:S06]  /*0040*/  VIADD R1, R1, 0xffffffe0 ;  /* 0xffffffe001017836 */ /* 0x001fcc0000000000 */
[----:B------:R-:W1:Y:S02]  /*0050*/  LDC R3, c[0x0][0x360] ;  /* 0x0000d800ff037b82 */ /* 0x000e640000000800 */
[----:B-1----:R-:W-:-:S05]  /*0060*/  IMAD R2, R3, UR4, R2 ;  /* 0x0000000403027c24 */ /* 0x002fca000f8e0202 */
[----:B--2---:R-:W-:-:S13]  /*0070*/  ISETP.GE.AND P0, PT, R2, UR5, PT ;  /* 0x0000000502007c0c */ /* 0x004fda000bf06270 */
[----:B------:R-:W-:Y:S05]  /*0080*/  @P0 EXIT ;  /* 0x000000000000094d */ /* 0x000fea0003800000 */
[----:B------:R-:W-:Y:S01]  /*0090*/  UISETP.GE.AND UP0, UPT, UR5, 0x1, UPT ;  /* 0x000000010500788c */ /* 0x000fe2000bf06270 */
[----:B------:R-:W-:Y:S01]  /*00a0*/  IMAD.MOV.U32 R3, RZ, RZ, RZ ;  /* 0x000000ffff037224 */ /* 0x000fe200078e00ff */
[----:B------:R-:W0:Y:S07]  /*00b0*/  LDCU.64 UR6, c[0x0][0x358] ;  /* 0x00006b00ff0677ac */ /* 0x000e2e0008000a00 */
[----:B------:R-:W-:Y:S05]  /*00c0*/  BRA.U !UP0, `(.L_x_0) ;  /* 0x0000000508e47547 */ /* 0x000fea000b800000 */
[----:B------:R1:W2:Y:S01]  /*00d0*/  I2F.F64 R10, R2 ;  /* 0x00000002000a7312 */ /* 0x0002a20000201c00 */
[----:B------:R-:W-:Y:S02]  /*00e0*/  IMAD.MOV.U32 R3, RZ, RZ, RZ ;  /* 0x000000ffff037224 */ /* 0x000fe400078e00ff */
[----:B------:R-:W-:-:S05]  /*00f0*/  IMAD.MOV.U32 R4, RZ, RZ, RZ ;  /* 0x000000ffff047224 */ /* 0x000fca00078e00ff */
[----:B-1----:R-:W3:Y:S02]  /*0100*/  I2F.F64.U32 R22, UR5 ;  /* 0x0000000500167d12 */ /* 0x002ee40008201800 */
.L_x_6:
[----:B---3--:R-:W1:Y:S01]  /*0110*/  MUFU.RCP64H R9, R23 ;  /* 0x0000001700097308 */ /* 0x008e620000001800 */
[----:B------:R-:W-:Y:S01]  /*0120*/  IMAD.MOV.U32 R8, RZ, RZ, 0x1 ;  /* 0x00000001ff087424 */ /* 0x000fe200078e00ff */
[----:B------:R-:W-:Y:S01]  /*0130*/  UMOV UR4, 0x54442d18 ;  /* 0x54442d1800047882 */ /* 0x000fe20000000000 */
[----:B------:R-:W-:Y:S01]  /*0140*/  UMOV UR5, 0x401921fb ;  /* 0x401921fb00057882 */ /* 0x000fe20000000000 */
[----:B------:R-:W-:Y:S04]  /*0150*/  BSSY.RECONVERGENT B0, `(.L_x_1) ;  /* 0x0000014000007945 */ /* 0x000fe80003800200 */
[----:B------:R-:W3:Y:S01]  /*0160*/  I2F.F64.U32 R6, R4 ;  /* 0x0000000400067312 */ /* 0x000ee20000201800 */
[----:B-1----:R-:W-:Y:S02]  /*0170*/  DFMA R12, -R22, R8, 1 ;  /* 0x3ff00000160c742b */ /* 0x002fe40000000108 */
[----:B---3--:R-:W-:-:S06]  /*0180*/  DMUL R6, R6, UR4 ;  /* 0x0000000406067c28 */ /* 0x008fcc0008000000 */
[----:B------:R-:W-:-:S08]  /*0190*/  DFMA R12, R12, R12, R12 ;  /* 0x0000000c0c0c722b */ /* 0x000fd0000000000c */
[----:B------:R-:W-:Y:S02]  /*01a0*/  DFMA R8, R8, R12, R8 ;  /* 0x0000000c0808722b */ /* 0x000fe40000000008 */
[----:B--2---:R-:W-:-:S06]  /*01b0*/  DMUL R12, R10, R6 ;  /* 0x000000060a0c7228 */ /* 0x004fcc0000000000 */
[----:B------:R-:W-:-:S04]  /*01c0*/  DFMA R14, -R22, R8, 1 ;  /* 0x3ff00000160e742b */ /* 0x000fc80000000108 */
[----:B------:R-:W-:-:S04]  /*01d0*/  FSETP.GEU.AND P1, PT, |R13|, 6.5827683646048100446e-37, PT ;  /* 0x036000000d00780b */ /* 0x000fc80003f2e200 */
[----:B------:R-:W-:-:S08]  /*01e0*/  DFMA R14, R8, R14, R8 ;  /* 0x0000000e080e722b */ /* 0x000fd00000000008 */
[----:B------:R-:W-:-:S08]  /*01f0*/  DMUL R6, R12, R14 ;  /* 0x0000000e0c067228 */ /* 0x000fd00000000000 */
[----:B------:R-:W-:-:S08]  /*0200*/  DFMA R8, -R22, R6, R12 ;  /* 0x000000061608722b */ /* 0x000fd0000000010c */
[----:B------:R-:W-:-:S10]  /*0210*/  DFMA R6, R14, R8, R6 ;  /* 0x000000080e06722b */ /* 0x000fd40000000006 */
[----:B------:R-:W-:-:S05]  /*0220*/  FFMA R0, RZ, R23, R7 ;  /* 0x00000017ff007223 */ /* 0x000fca0000000007 */
[----:B------:R-:W-:-:S13]  /*0230*/  FSETP.GT.AND P0, PT, |R0|, 1.469367938527859385e-39, PT ;  /* 0x001000000000780b */ /* 0x000fda0003f04200 */
[----:B------:R-:W-:Y:S05]  /*0240*/  @P0 BRA P1, `(.L_x_2) ;  /* 0x0000000000100947 */ /* 0x000fea0000800000 */
[----:B------:R-:W-:-:S07]  /*0250*/  MOV R0, 0x270 ;  /* 0x0000027000007802 */ /* 0x000fce0000000f00 */
[----:B0-----:R-:W-:Y:S05]  /*0260*/  CALL.REL.NOINC `($__internal_0_$__cuda_sm20_div_rn_f64_full) ;  /* 0x0000000400c47944 */ /* 0x001fea0003c00000 */
[----:B------:R-:W-:Y:S02]  /*0270*/  IMAD.MOV.U32 R6, RZ, RZ, R16 ;  /* 0x000000ffff067224 */ /* 0x000fe400078e0010 */
[----:B------:R-:W-:-:S07]  /*0280*/  IMAD.MOV.U32 R7, RZ, RZ, R17 ;  /* 0x000000ffff077224 */ /* 0x000fce00078e0011 */
.L_x_2:
[----:B0-----:R-:W-:Y:S05]  /*0290*/  BSYNC.RECONVERGENT B0 ;  /* 0x0000000000007941 */ /* 0x001fea0003800200 */
.L_x_1:
[----:B------:R-:W0:Y:S02]  /*02a0*/  LDC.64 R14, c[0x0][0x380] ;  /* 0x0000e000ff0e7b82 */ /* 0x000e240000000a00 */
[----:B0-----:R-:W-:-:S06]  /*02b0*/  IMAD.WIDE.U32 R14, R4, 0x4, R14 ;  /* 0x00000004040e7825 */ /* 0x001fcc00078e000e */
[----:B------:R0:W5:Y:S01]  /*02c0*/  LDG.E R14, desc[UR6][R14.64] ;  /* 0x000000060e0e7981 */ /* 0x000162000c1e1900 */
[----:B------:R-:W1:Y:S01]  /*02d0*/  F2F.F32.F64 R9, R6 ;  /* 0x0000000600097310 */ /* 0x000e620000301000 */
[----:B------:R-:W-:Y:S01]  /*02e0*/  BSSY.RECONVERGENT B0, `(.L_x_3) ;  /* 0x0000040000007945 */ /* 0x000fe20003800200 */
[C---:B-1----:R-:W-:Y:S01]  /*02f0*/  FMUL R0, R9.reuse, 0.63661974668502807617 ;  /* 0x3f22f98309007820 */ /* 0x042fe20000400000 */
[----:B------:R-:W-:-:S05]  /*0300*/  FSETP.GE.AND P0, PT, |R9|, 105615, PT ;  /* 0x47ce47800900780b */ /* 0x000fca0003f06200 */
[----:B------:R-:W1:Y:S02]  /*0310*/  F2I.NTZ R0, R0 ;  /* 0x0000000000007305 */ /* 0x000e640000203100 */
[----:B-1----:R-:W-:-:S05]  /*0320*/  I2FP.F32.S32 R8, R0 ;  /* 0x0000000000087245 */ /* 0x002fca0000201400 */
[----:B------:R-:W-:-:S04]  /*0330*/  FFMA R5, R8, -1.5707962512969970703, R9 ;  /* 0xbfc90fda08057823 */ /* 0x000fc80000000009 */
[----:B------:R-:W-:-:S04]  /*0340*/  FFMA R5, R8, -7.5497894158615963534e-08, R5 ;  /* 0xb3a2216808057823 */ /* 0x000fc80000000005 */
[----:B------:R-:W-:Y:S01]  /*0350*/  FFMA R5, R8, -5.3903029534742383927e-15, R5 ;  /* 0xa7c234c508057823 */ /* 0x000fe20000000005 */
[----:B0-----:R-:W-:Y:S06]  /*0360*/  @!P0 BRA `(.L_x_4) ;  /* 0x0000000000dc8947 */ /* 0x001fec0003800000 */
[----:B------:R-:W-:-:S13]  /*0370*/  FSETP.NEU.AND P0, PT, |R9|, +INF , PT ;  /* 0x7f8000000900780b */ /* 0x000fda0003f0d200 */
[----:B------:R-:W-:Y:S01]  /*0380*/  @!P0 FMUL R5, RZ, R9 ;  /* 0x00000009ff058220 */ /* 0x000fe20000400000 */
[----:B------:R-:W-:Y:S01]  /*0390*/  @!P0 IMAD.MOV.U32 R0, RZ, RZ, RZ ;  /* 0x000000ffff008224 */ /* 0x000fe200078e00ff */
[----:B------:R-:W-:Y:S06]  /*03a0*/  @!P0 BRA `(.L_x_4) ;  /* 0x0000000000cc8947 */ /* 0x000fec0003800000 */
[----:B------:R-:W-:Y:S01]  /*03b0*/  IMAD.SHL.U32 R5, R9, 0x100, RZ ;  /* 0x0000010009057824 */ /* 0x000fe200078e00ff */
[----:B------:R-:W0:Y:S01]  /*03c0*/  LDCU.64 UR8, c[0x4][URZ] ;  /* 0x01000000ff0877ac */ /* 0x000e220008000a00 */
[----:B------:R-:W-:Y:S02]  /*03d0*/  IMAD.MOV.U32 R8, RZ, RZ, RZ ;  /* 0x000000ffff087224 */ /* 0x000fe400078e00ff */
[----:B------:R-:W-:Y:S01]  /*03e0*/  IMAD.MOV.U32 R0, RZ, RZ, R1 ;  /* 0x000000ffff007224 */ /* 0x000fe200078e0001 */
[----:B------:R-:W-:Y:S01]  /*03f0*/  LOP3.LUT R15, R5, 0x80000000, RZ, 0xfc, !PT ;  /* 0x80000000050f7812 */ /* 0x000fe200078efcff */
[----:B------:R-:W-:Y:S01]  /*0400*/  UMOV UR5, URZ ;  /* 0x000000ff00057c82 */ /* 0x000fe20008000000 */
[----:B------:R-:W-:-:S05]  /*0410*/  UMOV UR4, URZ ;  /* 0x000000ff00047c82 */ /* 0x000fca0008000000 */
.L_x_5:
[----:B0-----:R-:W-:Y:S02]  /*0420*/  IMAD.U32 R12, RZ, RZ, UR8 ;  /* 0x00000008ff0c7e24 */ /* 0x001fe4000f8e00ff */
[----:B------:R-:W-:-:S05]  /*0430*/  IMAD.U32 R13, RZ, RZ, UR9 ;  /* 0x00000009ff0d7e24 */ /* 0x000fca000f8e00ff */
[----:B------:R-:W2:Y:S01]  /*0440*/  LDG.E.CONSTANT R6, desc[UR6][R12.64] ;  /* 0x000000060c067981 */ /* 0x000ea2000c1e9900 */
[----:B------:R-:W-:Y:S02]  /*0450*/  UIADD3 UR8, UP0, UPT, UR8, 0x4, URZ ;  /* 0x0000000408087890 */ /* 0x000fe4000ff1e0ff */
[----:B------:R-:W-:Y:S02]  /*0460*/  UIADD3 UR4, UPT, UPT, UR4, 0x1, URZ ;  /* 0x0000000104047890 */ /* 0x000fe4000fffe0ff */
[----:B------:R-:W-:Y:S02]  /*0470*/  UIADD3.X UR9, UPT, UPT, URZ, UR9, URZ, UP0, !UPT ;  /* 0x00000009ff097290 */ /* 0x000fe400087fe4ff */
[----:B------:R-:W-:Y:S01]  /*0480*/  UISETP.NE.AND UP0, UPT, UR4, 0x6, UPT ;  /* 0x000000060400788c */ /* 0x000fe2000bf05270 */
[----:B--2---:R-:W-:-:S03]  /*0490*/  IMAD.WIDE.U32 R6, R6, R15, RZ ;  /* 0x0000000f06067225 */ /* 0x004fc600078e00ff */
[----:B------:R-:W-:-:S04]  /*04a0*/  IADD3 R5, P0, PT, R6, R8, RZ ;  /* 0x0000000806057210 */ /* 0x000fc80007f1e0ff */
[----:B------:R-:W-:Y:S01]  /*04b0*/  IADD3.X R8, PT, PT, R7, UR5, RZ, P0, !PT ;  /* 0x0000000507087c10 */ /* 0x000fe200087fe4ff */
[----:B------:R0:W-:Y:S02]  /*04c0*/  STL [R0], R5 ;  /* 0x0000000500007387 */ /* 0x0001e40000100800 */
[----:B0-----:R-:W-:Y:S01]  /*04d0*/  VIADD R0, R0, 0x4 ;  /* 0x0000000400007836 */ /* 0x001fe20000000000 */
[----:B------:R-:W-:Y:S06]  /*04e0*/  BRA.U UP0, `(.L_x_5) ;  /* 0xfffffffd00cc7547 */ /* 0x000fec000b83ffff */
[----:B------:R-:W-:Y:S01]  /*04f0*/  SHF.R.U32.HI R7, RZ, 0x17, R9 ;  /* 0x00000017ff077819 */ /* 0x000fe20000011609 */
[----:B------:R0:W-:Y:S03]  /*0500*/  STL [R1+0x18], R8 ;  /* 0x0000180801007387 */ /* 0x0001e60000100800 */
[C---:B------:R-:W-:Y:S02]  /*0510*/  LOP3.LUT R0, R7.reuse, 0xe0, RZ, 0xc0, !PT ;  /* 0x000000e007007812 */ /* 0x040fe400078ec0ff */
[----:B------:R-:W-:-:S03]  /*0520*/  LOP3.LUT P0, RZ, R7, 0x1f, RZ, 0xc0, !PT ;  /* 0x0000001f07ff7812 */ /* 0x000fc6000780c0ff */
[----:B------:R-:W-:-:S05]  /*0530*/  VIADD R0, R0, 0xffffff80 ;  /* 0xffffff8000007836 */ /* 0x000fca0000000000 */
[----:B------:R-:W-:-:S05]  /*0540*/  SHF.R.U32.HI R0, RZ, 0x5, R0 ;  /* 0x00000005ff007819 */ /* 0x000fca0000011600 */
[----:B------:R-:W-:-:S05]  /*0550*/  IMAD R15, R0, -0x4, R1 ;  /* 0xfffffffc000f7824 */ /* 0x000fca00078e0201 */
[----:B------:R-:W2:Y:S04]  /*0560*/  LDL R0, [R15+0x18] ;  /* 0x000018000f007983 */ /* 0x000ea80000100800 */
[----:B------:R-:W2:Y:S04]  /*0570*/  LDL R5, [R15+0x14] ;  /* 0x000014000f057983 */ /* 0x000ea80000100800 */
[----:B------:R-:W3:Y:S01]  /*0580*/  @P0 LDL R6, [R15+0x10] ;  /* 0x000010000f060983 */ /* 0x000ee20000100800 */
[----:B------:R-:W-:Y:S01]  /*0590*/  LOP3.LUT R7, R7, 0x1f, RZ, 0xc0, !PT ;  /* 0x0000001f07077812 */ /* 0x000fe200078ec0ff */
[----:B------:R-:W-:Y:S01]  /*05a0*/  UMOV UR4, 0x54442d19 ;  /* 0x54442d1900047882 */ /* 0x000fe20000000000 */
[----:B------:R-:W-:-:S02]  /*05b0*/  UMOV UR5, 0x3bf921fb ;  /* 0x3bf921fb00057882 */ /* 0x000fc40000000000 */
[-C--:B--2---:R-:W-:Y:S02]  /*05c0*/  @P0 SHF.L.W.U32.HI R0, R5, R7.reuse, R0 ;  /* 0x0000000705000219 */ /* 0x084fe40000010e00 */
[----:B---3--:R-:W-:Y:S02]  /*05d0*/  @P0 SHF.L.W.U32.HI R5, R6, R7, R5 ;  /* 0x0000000706050219 */ /* 0x008fe40000010e05 */
[----:B------:R-:W-:Y:S02]  /*05e0*/  ISETP.GE.AND P0, PT, R9, RZ, PT ;  /* 0x000000ff0900720c */ /* 0x000fe40003f06270 */
[C---:B------:R-:W-:Y:S01]  /*05f0*/  SHF.L.W.U32.HI R6, R5.reuse, 0x2, R0 ;  /* 0x0000000205067819 */ /* 0x040fe20000010e00 */
[----:B------:R-:W-:-:S03]  /*0600*/  IMAD.SHL.U32 R5, R5, 0x4, RZ ;  /* 0x0000000405057824 */ /* 0x000fc600078e00ff */
[----:B------:R-:W-:Y:S02]  /*0610*/  SHF.R.S32.HI R7, RZ, 0x1f, R6 ;  /* 0x0000001fff077819 */ /* 0x000fe40000011406 */
[----:B------:R-:W-:Y:S02]  /*0620*/  LOP3.LUT R9, R6, R9, RZ, 0x3c, !PT ;  /* 0x0000000906097212 */ /* 0x000fe400078e3cff */
[C---:B------:R-:W-:Y:S02]  /*0630*/  LOP3.LUT R12, R7.reuse, R5, RZ, 0x3c, !PT ;  /* 0x00000005070c7212 */ /* 0x040fe400078e3cff */
[----:B------:R-:W-:Y:S02]  /*0640*/  LOP3.LUT R13, R7, R6, RZ, 0x3c, !PT ;  /* 0x00000006070d7212 */ /* 0x000fe400078e3cff */
[----:B------:R-:W-:Y:S02]  /*0650*/  SHF.R.U32.HI R5, RZ, 0x1e, R0 ;  /* 0x0000001eff057819 */ /* 0x000fe40000011600 */
[----:B------:R-:W-:-:S02]  /*0660*/  ISETP.GE.AND P1, PT, R9, RZ, PT ;  /* 0x000000ff0900720c */ /* 0x000fc40003f26270 */
[----:B------:R-:W1:Y:S01]  /*0670*/  I2F.F64.S64 R12, R12 ;  /* 0x0000000c000c7312 */ /* 0x000e620000301c00 */
[----:B------:R-:W-:-:S05]  /*0680*/  LEA.HI R0, R6, R5, RZ, 0x1 ;  /* 0x0000000506007211 */ /* 0x000fca00078f08ff */
[----:B------:R-:W-:-:S04]  /*0690*/  IMAD.MOV R5, RZ, RZ, -R0 ;  /* 0x000000ffff057224 */ /* 0x000fc800078e0a00 */
[----:B------:R-:W-:Y:S01]  /*06a0*/  @!P0 IMAD.MOV.U32 R0, RZ, RZ, R5 ;  /* 0x000000ffff008224 */ /* 0x000fe200078e0005 */
[----:B-1----:R-:W-:-:S10]  /*06b0*/  DMUL R16, R12, UR4 ;  /* 0x000000040c107c28 */ /* 0x002fd40008000000 */
[----:B------:R-:W1:Y:S02]  /*06c0*/  F2F.F32.F64 R16, R16 ;  /* 0x0000001000107310 */ /* 0x000e640000301000 */
[----:B01----:R-:W-:-:S07]  /*06d0*/  FSEL R5, -R16, R16, !P1 ;  /* 0x0000001010057208 */ /* 0x003fce0004800100 */
.L_x_4:
[----:B------:R-:W-:Y:S05]  /*06e0*/  BSYNC.RECONVERGENT B0 ;  /* 0x0000000000007941 */ /* 0x000fea0003800200 */
.L_x_3:
[----:B------:R-:W0:Y:S01]  /*06f0*/  LDCU UR5, c[0x0][0x390] ;  /* 0x00007200ff0577ac */ /* 0x000e220008000800 */
[C---:B------:R-:W-:Y:S01]  /*0700*/  LOP3.LUT R8, R0.reuse, 0x1, RZ, 0xc0, !PT ;  /* 0x0000000100087812 */ /* 0x040fe200078ec0ff */
[----:B------:R-:W-:Y:S02]  /*0710*/  IMAD.MOV.U32 R6, RZ, RZ, 0x37cbac00 ;  /* 0x37cbac00ff067424 */ /* 0x000fe400078e00ff */
[----:B------:R-:W-:Y:S01]  /*0720*/  FMUL R7, R5, R5 ;  /* 0x0000000505077220 */ /* 0x000fe20000400000 */
[----:B------:R-:W-:Y:S01]  /*0730*/  VIADD R0, R0, 0x1 ;  /* 0x0000000100007836 */ /* 0x000fe20000000000 */
[----:B------:R-:W-:Y:S01]  /*0740*/  ISETP.NE.U32.AND P0, PT, R8, 0x1, PT ;  /* 0x000000010800780c */ /* 0x000fe20003f05070 */
[----:B------:R-:W-:Y:S02]  /*0750*/  IMAD.MOV.U32 R8, RZ, RZ, 0x3c0885e4 ;  /* 0x3c0885e4ff087424 */ /* 0x000fe400078e00ff */
[----:B------:R-:W-:Y:S01]  /*0760*/  FFMA R6, R7, R6, -0.0013887860113754868507 ;  /* 0xbab607ed07067423 */ /* 0x000fe20000000006 */
[----:B------:R-:W-:Y:S01]  /*0770*/  IMAD.MOV.U32 R9, RZ, RZ, 0x3e2aaaa8 ;  /* 0x3e2aaaa8ff097424 */ /* 0x000fe200078e00ff */
[----:B------:R-:W-:Y:S01]  /*0780*/  LOP3.LUT P1, RZ, R0, 0x2, RZ, 0xc0, !PT ;  /* 0x0000000200ff7812 */ /* 0x000fe2000782c0ff */
[----:B------:R-:W-:Y:S01]  /*0790*/  VIADD R4, R4, 0x1 ;  /* 0x0000000104047836 */ /* 0x000fe20000000000 */
[----:B------:R-:W-:-:S02]  /*07a0*/  FSEL R8, R8, 0.041666727513074874878, !P0 ;  /* 0x3d2aaabb08087808 */ /* 0x000fc40004000000 */
[----:B------:R-:W-:Y:S02]  /*07b0*/  FSEL R6, R6, -0.00019574658654164522886, P0 ;  /* 0xb94d415306067808 */ /* 0x000fe40000000000 */
[----:B------:R-:W-:Y:S02]  /*07c0*/  FSEL R9, -R9, -0.4999999701976776123, !P0 ;  /* 0xbeffffff09097808 */ /* 0x000fe40004000100 */
[----:B------:R-:W-:Y:S01]  /*07d0*/  FSEL R0, R5, 1, !P0 ;  /* 0x3f80000005007808 */ /* 0x000fe20004000000 */
[----:B------:R-:W-:Y:S01]  /*07e0*/  FFMA R6, R7, R6, R8 ;  /* 0x0000000607067223 */ /* 0x000fe20000000008 */
[----:B0-----:R-:W-:-:S03]  /*07f0*/  ISETP.NE.AND P0, PT, R4, UR5, PT ;  /* 0x0000000504007c0c */ /* 0x001fc6000bf05270 */
[C---:B------:R-:W-:Y:S01]  /*0800*/  FFMA R6, R7.reuse, R6, R9 ;  /* 0x0000000607067223 */ /* 0x040fe20000000009 */
[----:B------:R-:W-:-:S04]  /*0810*/  FFMA R7, R7, R0, RZ ;  /* 0x0000000007077223 */ /* 0x000fc800000000ff */
[----:B------:R-:W-:-:S04]  /*0820*/  FFMA R0, R7, R6, R0 ;  /* 0x0000000607007223 */ /* 0x000fc80000000000 */
[----:B------:R-:W-:-:S04]  /*0830*/  @P1 FADD R0, RZ, -R0 ;  /* 0x80000000ff001221 */ /* 0x000fc80000000000 */
[----:B-----5:R-:W-:Y:S01]  /*0840*/  FFMA R3, R14, R0, R3 ;  /* 0x000000000e037223 */ /* 0x020fe20000000003 */
[----:B------:R-:W-:Y:S06]  /*0850*/  @P0 BRA `(.L_x_6) ;  /* 0xfffffff8002c0947 */ /* 0x000fec000383ffff */
.L_x_0:
[----:B------:R-:W-:Y:S01]  /*0860*/  I2FP.F32.S32 R6, UR5 ;  /* 0x0000000500067c45 */ /* 0x000fe20008201400 */
[----:B------:R-:W-:Y:S03]  /*0870*/  BSSY.RECONVERGENT B0, `(.L_x_7) ;  /* 0x000000c000007945 */ /* 0x000fe60003800200 */
[----:B------:R-:W1:Y:S08]  /*0880*/  MUFU.RCP R5, R6 ;  /* 0x0000000600057308 */ /* 0x000e700000001000 */
[----:B------:R-:W2:Y:S01]  /*0890*/  FCHK P0, R3, R6 ;  /* 0x0000000603007302 */ /* 0x000ea20000000000 */
[----:B-1----:R-:W-:-:S04]  /*08a0*/  FFMA R0, -R6, R5, 1 ;  /* 0x3f80000006007423 */ /* 0x002fc80000000105 */
[----:B------:R-:W-:-:S04]  /*08b0*/  FFMA R0, R5, R0, R5 ;  /* 0x0000000005007223 */ /* 0x000fc80000000005 */
[----:B------:R-:W-:-:S04]  /*08c0*/  FFMA R5, R0, R3, RZ ;  /* 0x0000000300057223 */ /* 0x000fc800000000ff */
[----:B------:R-:W-:-:S04]  /*08d0*/  FFMA R4, -R6, R5, R3 ;  /* 0x0000000506047223 */ /* 0x000fc80000000103 */
[----:B------:R-:W-:Y:S01]  /*08e0*/  FFMA R7, R0, R4, R5 ;  /* 0x0000000400077223 */ /* 0x000fe20000000005 */
[----:B--2---:R-:W-:Y:S06]  /*08f0*/  @!P0 BRA `(.L_x_8) ;  /* 0x00000000000c8947 */ /* 0x004fec0003800000 */
[----:B------:R-:W-:-:S07]  /*0900*/  MOV R4, 0x920 ;  /* 0x0000092000047802 */ /* 0x000fce0000000f00 */
[----:B0-----:R-:W-:Y:S05]  /*0910*/  CALL.REL.NOINC `($__internal_1_$__cuda_sm3x_div_rn_noftz_f32_slowpath) ;  /* 0x0000000400847944 */ /* 0x001fea0003c00000 */
[----:B------:R-:W-:-:S07]  /*0920*/  IMAD.MOV.U32 R7, RZ, RZ, R0 ;  /* 0x000000ffff077224 */ /* 0x000fce00078e0000 */
.L_x_8:
[----:B0-----:R-:W-:Y:S05]  /*0930*/  BSYNC.RECONVERGENT B0 ;  /* 0x0000000000007941 */ /* 0x001fea0003800200 */
.L_x_7:
[----:B------:R-:W0:Y:S02]  /*0940*/  LDC.64 R4, c[0x0][0x388] ;  /* 0x0000e200ff047b82 */ /* 0x000e240000000a00 */
[----:B0-----:R-:W-:-:S05]  /*0950*/  IMAD.WIDE R2, R2, 0x4, R4 ;  /* 0x0000000402027825 */ /* 0x001fca00078e0204 */
[----:B------:R-:W-:Y:S01]  /*0960*/  STG.E desc[UR6][R2.64], R7 ;  /* 0x0000000702007986 */ /* 0x000fe2000c101906 */
[----:B------:R-:W-:Y:S05]  /*0970*/  EXIT ;  /* 0x000000000000794d */ /* 0x000fea0003800000 */
        .weak           $__internal_0_$__cuda_sm20_div_rn_f64_full
        .type           $__internal_0_$__cuda_sm20_div_rn_f64_full,@function
        .size           $__internal_0_$__cuda_sm20_div_rn_f64_full,($__internal_1_$__cuda_sm3x_div_rn_noftz_f32_slowpath - $__internal_0_$__cuda_sm20_div_rn_f64_full)
$__internal_0_$__cuda_sm20_div_rn_f64_full:
[C---:B------:R-:W-:Y:S01]  /*0980*/  FSETP.GEU.AND P0, PT, |R23|.reuse, 1.469367938527859385e-39, PT ;  /* 0x001000001700780b */ /* 0x040fe20003f0e200 */
[----:B------:R-:W-:Y:S01]  /*0990*/  IMAD.MOV.U32 R16, RZ, RZ, 0x1 ;  /* 0x00000001ff107424 */ /* 0x000fe200078e00ff */
[----:B------:R-:W-:Y:S01]  /*09a0*/  LOP3.LUT R8, R23, 0x800fffff, RZ, 0xc0, !PT ;  /* 0x800fffff17087812 */ /* 0x000fe200078ec0ff */
[----:B------:R-:W-:Y:S01]  /*09b0*/  BSSY.RECONVERGENT B1, `(.L_x_9) ;  /* 0x0000054000017945 */ /* 0x000fe20003800200 */
[C---:B------:R-:W-:Y:S02]  /*09c0*/  FSETP.GEU.AND P2, PT, |R13|.reuse, 1.469367938527859385e-39, PT ;  /* 0x001000000d00780b */ /* 0x040fe40003f4e200 */
[----:B------:R-:W-:Y:S01]  /*09d0*/  LOP3.LUT R9, R8, 0x3ff00000, RZ, 0xfc, !PT ;  /* 0x3ff0000008097812 */ /* 0x000fe200078efcff */
[----:B------:R-:W-:Y:S01]  /*09e0*/  IMAD.MOV.U32 R8, RZ, RZ, R22 ;  /* 0x000000ffff087224 */ /* 0x000fe200078e0016 */
[----:B------:R-:W-:Y:S02]  /*09f0*/  LOP3.LUT R5, R13, 0x7ff00000, RZ, 0xc0, !PT ;  /* 0x7ff000000d057812 */ /* 0x000fe400078ec0ff */
[----:B------:R-:W-:-:S03]  /*0a00*/  LOP3.LUT R24, R23, 0x7ff00000, RZ, 0xc0, !PT ;  /* 0x7ff0000017187812 */ /* 0x000fc600078ec0ff */
[----:B------:R-:W-:Y:S01]  /*0a10*/  @!P0 DMUL R8, R22, 8.98846567431157953865e+307 ;  /* 0x7fe0000016088828 */ /* 0x000fe20000000000 */
[----:B------:R-:W-:-:S03]  /*0a20*/  ISETP.GE.U32.AND P1, PT, R5, R24, PT ;  /* 0x000000180500720c */ /* 0x000fc60003f26070 */
[----:B------:R-:W-:Y:S01]  /*0a30*/  @!P2 LOP3.LUT R6, R23, 0x7ff00000, RZ, 0xc0, !PT ;  /* 0x7ff000001706a812 */ /* 0x000fe200078ec0ff */
[----:B------:R-:W-:Y:S01]  /*0a40*/  @!P2 IMAD.MOV.U32 R20, RZ, RZ, RZ ;  /* 0x000000ffff14a224 */ /* 0x000fe200078e00ff */
[----:B------:R-:W0:Y:S02]  /*0a50*/  MUFU.RCP64H R17, R9 ;  /* 0x0000000900117308 */ /* 0x000e240000001800 */
[----:B------:R-:W-:Y:S01]  /*0a60*/  @!P2 ISETP.GE.U32.AND P3, PT, R5, R6, PT ;  /* 0x000000060500a20c */ /* 0x000fe20003f66070 */
[----:B------:R-:W-:Y:S01]  /*0a70*/  IMAD.MOV.U32 R6, RZ, RZ, 0x1ca00000 ;  /* 0x1ca00000ff067424 */ /* 0x000fe200078e00ff */
[----:B------:R-:W-:-:S04]  /*0a80*/  @!P0 LOP3.LUT R24, R9, 0x7ff00000, RZ, 0xc0, !PT ;  /* 0x7ff0000009188812 */ /* 0x000fc800078ec0ff */
[----:B------:R-:W-:Y:S01]  /*0a90*/  @!P2 SEL R7, R6, 0x63400000, !P3 ;  /* 0x634000000607a807 */ /* 0x000fe20005800000 */
[----:B------:R-:W-:-:S03]  /*0aa0*/  VIADD R25, R24, 0xffffffff ;  /* 0xffffffff18197836 */ /* 0x000fc60000000000 */
[----:B------:R-:W-:-:S04]  /*0ab0*/  @!P2 LOP3.LUT R7, R7, 0x80000000, R13, 0xf8, !PT ;  /* 0x800000000707a812 */ /* 0x000fc800078ef80d */
[----:B------:R-:W-:Y:S01]  /*0ac0*/  @!P2 LOP3.LUT R21, R7, 0x100000, RZ, 0xfc, !PT ;  /* 0x001000000715a812 */ /* 0x000fe200078efcff */
[----:B0-----:R-:W-:Y:S01]  /*0ad0*/  DFMA R14, R16, -R8, 1 ;  /* 0x3ff00000100e742b */ /* 0x001fe20000000808 */
[----:B------:R-:W-:-:S07]  /*0ae0*/  IMAD.MOV.U32 R7, RZ, RZ, R5 ;  /* 0x000000ffff077224 */ /* 0x000fce00078e0005 */
[----:B------:R-:W-:-:S08]  /*0af0*/  DFMA R14, R14, R14, R14 ;  /* 0x0000000e0e0e722b */ /* 0x000fd0000000000e */
[----:B------:R-:W-:Y:S01]  /*0b00*/  DFMA R16, R16, R14, R16 ;  /* 0x0000000e1010722b */ /* 0x000fe20000000010 */
[----:B------:R-:W-:Y:S01]  /*0b10*/  SEL R15, R6, 0x63400000, !P1 ;  /* 0x63400000060f7807 */ /* 0x000fe20004800000 */
[----:B------:R-:W-:-:S03]  /*0b20*/  IMAD.MOV.U32 R14, RZ, RZ, R12 ;  /* 0x000000ffff0e7224 */ /* 0x000fc600078e000c */
[----:B------:R-:W-:-:S03]  /*0b30*/  LOP3.LUT R15, R15, 0x800fffff, R13, 0xf8, !PT ;  /* 0x800fffff0f0f7812 */ /* 0x000fc600078ef80d */
[----:B------:R-:W-:-:S03]  /*0b40*/  DFMA R18, R16, -R8, 1 ;  /* 0x3ff000001012742b */ /* 0x000fc60000000808 */
[----:B------:R-:W-:-:S05]  /*0b50*/  @!P2 DFMA R14, R14, 2, -R20 ;  /* 0x400000000e0ea82b */ /* 0x000fca0000000814 */
[----:B------:R-:W-:-:S05]  /*0b60*/  DFMA R16, R16, R18, R16 ;  /* 0x000000121010722b */ /* 0x000fca0000000010 */
[----:B------:R-:W-:-:S03]  /*0b70*/  @!P2 LOP3.LUT R7, R15, 0x7ff00000, RZ, 0xc0, !PT ;  /* 0x7ff000000f07a812 */ /* 0x000fc600078ec0ff */
[----:B------:R-:W-:Y:S02]  /*0b80*/  DMUL R18, R16, R14 ;  /* 0x0000000e10127228 */ /* 0x000fe40000000000 */
[----:B------:R-:W-:-:S05]  /*0b90*/  VIADD R20, R7, 0xffffffff ;  /* 0xffffffff07147836 */ /* 0x000fca0000000000 */
[----:B------:R-:W-:Y:S01]  /*0ba0*/  ISETP.GT.U32.AND P0, PT, R20, 0x7feffffe, PT ;  /* 0x7feffffe1400780c */ /* 0x000fe20003f04070 */
[----:B------:R-:W-:-:S03]  /*0bb0*/  DFMA R20, R18, -R8, R14 ;  /* 0x800000081214722b */ /* 0x000fc6000000000e */
[----:B------:R-:W-:-:S05]  /*0bc0*/  ISETP.GT.U32.OR P0, PT, R25, 0x7feffffe, P0 ;  /* 0x7feffffe1900780c */ /* 0x000fca0000704470 */
[----:B------:R-:W-:-:S08]  /*0bd0*/  DFMA R20, R16, R20, R18 ;  /* 0x000000141014722b */ /* 0x000fd00000000012 */
[----:B------:R-:W-:Y:S05]  /*0be0*/  @P0 BRA `(.L_x_10) ;  /* 0x00000000006c0947 */ /* 0x000fea0003800000 */
[----:B------:R-:W-:-:S04]  /*0bf0*/  LOP3.LUT R12, R23, 0x7ff00000, RZ, 0xc0, !PT ;  /* 0x7ff00000170c7812 */ /* 0x000fc800078ec0ff */
[CC--:B------:R-:W-:Y:S02]  /*0c00*/  VIADDMNMX R7, R5.reuse, -R12.reuse, 0xb9600000, !PT ;  /* 0xb960000005077446 */ /* 0x0c0fe4000780090c */
[----:B------:R-:W-:Y:S02]  /*0c10*/  ISETP.GE.U32.AND P0, PT, R5, R12, PT ;  /* 0x0000000c0500720c */ /* 0x000fe40003f06070 */
[----:B------:R-:W-:Y:S02]  /*0c20*/  VIMNMX R5, PT, PT, R7, 0x46a00000, PT ;  /* 0x46a0000007057848 */ /* 0x000fe40003fe0100 */
[----:B------:R-:W-:-:S05]  /*0c30*/  SEL R6, R6, 0x63400000, !P0 ;  /* 0x6340000006067807 */ /* 0x000fca0004000000 */
[----:B------:R-:W-:Y:S02]  /*0c40*/  IMAD.IADD R5, R5, 0x1, -R6 ;  /* 0x0000000105057824 */ /* 0x000fe400078e0a06 */
[----:B------:R-:W-:Y:S02]  /*0c50*/  IMAD.MOV.U32 R6, RZ, RZ, RZ ;  /* 0x000000ffff067224 */ /* 0x000fe400078e00ff */
[----:B------:R-:W-:-:S06]  /*0c60*/  VIADD R7, R5, 0x7fe00000 ;  /* 0x7fe0000005077836 */ /* 0x000fcc0000000000 */
[----:B------:R-:W-:-:S10]  /*0c70*/  DMUL R16, R20, R6 ;  /* 0x0000000614107228 */ /* 0x000fd40000000000 */
[----:B------:R-:W-:-:S13]  /*0c80*/  FSETP.GTU.AND P0, PT, |R17|, 1.469367938527859385e-39, PT ;  /* 0x001000001100780b */ /* 0x000fda0003f0c200 */
[----:B------:R-:W-:Y:S05]  /*0c90*/  @P0 BRA `(.L_x_11) ;  /* 0x0000000000940947 */ /* 0x000fea0003800000 */
[----:B------:R-:W-:Y:S01]  /*0ca0*/  DFMA R8, R20, -R8, R14 ;  /* 0x800000081408722b */ /* 0x000fe2000000000e */
[----:B------:R-:W-:-:S09]  /*0cb0*/  IMAD.MOV.U32 R6, RZ, RZ, RZ ;  /* 0x000000ffff067224 */ /* 0x000fd200078e00ff */
[C---:B------:R-:W-:Y:S02]  /*0cc0*/  FSETP.NEU.AND P0, PT, R9.reuse, RZ, PT ;  /* 0x000000ff0900720b */ /* 0x040fe40003f0d000 */
[----:B------:R-:W-:-:S04]  /*0cd0*/  LOP3.LUT R13, R9, 0x80000000, R23, 0x48, !PT ;  /* 0x80000000090d7812 */ /* 0x000fc800078e4817 */
[----:B------:R-:W-:-:S07]  /*0ce0*/  LOP3.LUT R7, R13, R7, RZ, 0xfc, !PT ;  /* 0x000000070d077212 */ /* 0x000fce00078efcff */
[----:B------:R-:W-:Y:S05]  /*0cf0*/  @!P0 BRA `(.L_x_11) ;  /* 0x00000000007c8947 */ /* 0x000fea0003800000 */
[----:B------:R-:W-:Y:S01]  /*0d00*/  IMAD.MOV R9, RZ, RZ, -R5 ;  /* 0x000000ffff097224 */ /* 0x000fe200078e0a05 */
[----:B------:R-:W-:Y:S01]  /*0d10*/  DMUL.RP R6, R20, R6 ;  /* 0x0000000614067228 */ /* 0x000fe20000008000 */
[----:B------:R-:W-:Y:S01]  /*0d20*/  IMAD.MOV.U32 R8, RZ, RZ, RZ ;  /* 0x000000ffff087224 */ /* 0x000fe200078e00ff */
[----:B------:R-:W-:-:S05]  /*0d30*/  IADD3 R5, PT, PT, -R5, -0x43300000, RZ ;  /* 0xbcd0000005057810 */ /* 0x000fca0007ffe1ff */
[----:B------:R-:W-:-:S03]  /*0d40*/  DFMA R8, R16, -R8, R20 ;  /* 0x800000081008722b */ /* 0x000fc60000000014 */
[----:B------:R-:W-:-:S07]  /*0d50*/  LOP3.LUT R13, R7, R13, RZ, 0x3c, !PT ;  /* 0x0000000d070d7212 */ /* 0x000fce00078e3cff */
[----:B------:R-:W-:-:S04]  /*0d60*/  FSETP.NEU.AND P0, PT, |R9|, R5, PT ;  /* 0x000000050900720b */ /* 0x000fc80003f0d200 */
[----:B------:R-:W-:Y:S02]  /*0d70*/  FSEL R16, R6, R16, !P0 ;  /* 0x0000001006107208 */ /* 0x000fe40004000000 */
[----:B------:R-:W-:Y:S01]  /*0d80*/  FSEL R17, R13, R17, !P0 ;  /* 0x000000110d117208 */ /* 0x000fe20004000000 */
[----:B------:R-:W-:Y:S06]  /*0d90*/  BRA `(.L_x_11) ;  /* 0x0000000000547947 */ /* 0x000fec0003800000 */
.L_x_10:
[----:B------:R-:W-:-:S14]  /*0da0*/  DSETP.NAN.AND P0, PT, R12, R12, PT ;  /* 0x0000000c0c00722a */ /* 0x000fdc0003f08000 */
[----:B------:R-:W-:Y:S05]  /*0db0*/  @P0 BRA `(.L_x_12) ;  /* 0x0000000000440947 */ /* 0x000fea0003800000 */
[----:B------:R-:W-:-:S14]  /*0dc0*/  DSETP.NAN.AND P0, PT, R22, R22, PT ;  /* 0x000000161600722a */ /* 0x000fdc0003f08000 */
[----:B------:R-:W-:Y:S05]  /*0dd0*/  @P0 BRA `(.L_x_13) ;  /* 0x0000000000300947 */ /* 0x000fea0003800000 */
[----:B------:R-:W-:Y:S01]  /*0de0*/  ISETP.NE.AND P0, PT, R7, R24, PT ;  /* 0x000000180700720c */ /* 0x000fe20003f05270 */
[----:B------:R-:W-:Y:S02]  /*0df0*/  IMAD.MOV.U32 R16, RZ, RZ, 0x0 ;  /* 0x00000000ff107424 */ /* 0x000fe400078e00ff */
[----:B------:R-:W-:-:S10]  /*0e00*/  IMAD.MOV.U32 R17, RZ, RZ, -0x80000 ;  /* 0xfff80000ff117424 */ /* 0x000fd400078e00ff */
[----:B------:R-:W-:Y:S05]  /*0e10*/  @!P0 BRA `(.L_x_11) ;  /* 0x0000000000348947 */ /* 0x000fea0003800000 */
[----:B------:R-:W-:Y:S02]  /*0e20*/  ISETP.NE.AND P0, PT, R7, 0x7ff00000, PT ;  /* 0x7ff000000700780c */ /* 0x000fe40003f05270 */
[----:B------:R-:W-:Y:S02]  /*0e30*/  LOP3.LUT R17, R13, 0x80000000, R23, 0x48, !PT ;  /* 0x800000000d117812 */ /* 0x000fe400078e4817 */
[----:B------:R-:W-:-:S13]  /*0e40*/  ISETP.EQ.OR P0, PT, R24, RZ, !P0 ;  /* 0x000000ff1800720c */ /* 0x000fda0004702670 */
[----:B------:R-:W-:Y:S01]  /*0e50*/  @P0 LOP3.LUT R5, R17, 0x7ff00000, RZ, 0xfc, !PT ;  /* 0x7ff0000011050812 */ /* 0x000fe200078efcff */
[----:B------:R-:W-:Y:S02]  /*0e60*/  @!P0 IMAD.MOV.U32 R16, RZ, RZ, RZ ;  /* 0x000000ffff108224 */ /* 0x000fe400078e00ff */
[----:B------:R-:W-:Y:S02]  /*0e70*/  @P0 IMAD.MOV.U32 R16, RZ, RZ, RZ ;  /* 0x000000ffff100224 */ /* 0x000fe400078e00ff */
[----:B------:R-:W-:Y:S01]  /*0e80*/  @P0 IMAD.MOV.U32 R17, RZ, RZ, R5 ;  /* 0x000000ffff110224 */ /* 0x000fe200078e0005 */
[----:B------:R-:W-:Y:S06]  /*0e90*/  BRA `(.L_x_11) ;  /* 0x0000000000147947 */ /* 0x000fec0003800000 */
.L_x_13:
[----:B------:R-:W-:Y:S01]  /*0ea0*/  LOP3.LUT R17, R23, 0x80000, RZ, 0xfc, !PT ;  /* 0x0008000017117812 */ /* 0x000fe200078efcff */
[----:B------:R-:W-:Y:S01]  /*0eb0*/  IMAD.MOV.U32 R16, RZ, RZ, R22 ;  /* 0x000000ffff107224 */ /* 0x000fe200078e0016 */
[----:B------:R-:W-:Y:S06]  /*0ec0*/  BRA `(.L_x_11) ;  /* 0x0000000000087947 */ /* 0x000fec0003800000 */
.L_x_12:
[----:B------:R-:W-:Y:S01]  /*0ed0*/  LOP3.LUT R17, R13, 0x80000, RZ, 0xfc, !PT ;  /* 0x000800000d117812 */ /* 0x000fe200078efcff */
[----:B------:R-:W-:-:S07]  /*0ee0*/  IMAD.MOV.U32 R16, RZ, RZ, R12 ;  /* 0x000000ffff107224 */ /* 0x000fce00078e000c */
.L_x_11:
[----:B------:R-:W-:Y:S05]  /*0ef0*/  BSYNC.RECONVERGENT B1 ;  /* 0x0000000000017941 */ /* 0x000fea0003800200 */
.L_x_9:
[----:B------:R-:W-:Y:S02]  /*0f00*/  IMAD.MOV.U32 R6, RZ, RZ, R0 ;  /* 0x000000ffff067224 */ /* 0x000fe400078e0000 */
[----:B------:R-:W-:-:S04]  /*0f10*/  IMAD.MOV.U32 R7, RZ, RZ, 0x0 ;  /* 0x00000000ff077424 */ /* 0x000fc800078e00ff */
[----:B------:R-:W-:Y:S05]  /*0f20*/  RET.REL.NODEC R6 `(_Z10idftKernelPKfPfi) ;  /* 0xfffffff006347950 */ /* 0x000fea0003c3ffff */
        .weak           $__internal_1_$__cuda_sm3x_div_rn_noftz_f32_slowpath
        .type           $__internal_1_$__cuda_sm3x_div_rn_noftz_f32_slowpath,@function
        .size           $__internal_1_$__cuda_sm3x_div_rn_noftz_f32_slowpath,(.L_x_40 - $__internal_1_$__cuda_sm3x_div_rn_noftz_f32_slowpath)
$__internal_1_$__cuda_sm3x_div_rn_noftz_f32_slowpath:
[----:B------:R-:W-:Y:S01]  /*0f30*/  SHF.R.U32.HI R5, RZ, 0x17, R6 ;  /* 0x00000017ff057819 */ /* 0x000fe20000011606 */
[----:B------:R-:W-:Y:S01]  /*0f40*/  BSSY.RECONVERGENT B1, `(.L_x_14) ;  /* 0x0000063000017945 */ /* 0x000fe20003800200 */
[----:B------:R-:W-:Y:S02]  /*0f50*/  SHF.R.U32.HI R0, RZ, 0x17, R3 ;  /* 0x00000017ff007819 */ /* 0x000fe40000011603 */
[----:B------:R-:W-:Y:S02]  /*0f60*/  LOP3.LUT R5, R5, 0xff, RZ, 0xc0, !PT ;  /* 0x000000ff05057812 */ /* 0x000fe400078ec0ff */
[----:B------:R-:W-:-:S03]  /*0f70*/  LOP3.LUT R10, R0, 0xff, RZ, 0xc0, !PT ;  /* 0x000000ff000a7812 */ /* 0x000fc600078ec0ff */
[----:B------:R-:W-:Y:S02]  /*0f80*/  VIADD R8, R5, 0xffffffff ;  /* 0xffffffff05087836 */ /* 0x000fe40000000000 */
[----:B------:R-:W-:-:S03]  /*0f90*/  VIADD R9, R10, 0xffffffff ;  /* 0xffffffff0a097836 */ /* 0x000fc60000000000 */
[----:B------:R-:W-:-:S04]  /*0fa0*/  ISETP.GT.U32.AND P0, PT, R8, 0xfd, PT ;  /* 0x000000fd0800780c */ /* 0x000fc80003f04070 */
[----:B------:R-:W-:-:S13]  /*0fb0*/  ISETP.GT.U32.OR P0, PT, R9, 0xfd, P0 ;  /* 0x000000fd0900780c */ /* 0x000fda0000704470 */
[----:B------:R-:W-:Y:S01]  /*0fc0*/  @!P0 IMAD.MOV.U32 R7, RZ, RZ, RZ ;  /* 0x000000ffff078224 */ /* 0x000fe200078e00ff */
[----:B------:R-:W-:Y:S06]  /*0fd0*/  @!P0 BRA `(.L_x_15) ;  /* 0x0000000000608947 */ /* 0x000fec0003800000 */
[----:B------:R-:W-:Y:S01]  /*0fe0*/  FSETP.GTU.FTZ.AND P0, PT, |R3|, +INF , PT ;  /* 0x7f8000000300780b */ /* 0x000fe20003f1c200 */
[----:B------:R-:W-:Y:S01]  /*0ff0*/  IMAD.MOV.U32 R0, RZ, RZ, R6 ;  /* 0x000000ffff007224 */ /* 0x000fe200078e0006 */
[----:B------:R-:W-:-:S04]  /*1000*/  FSETP.GTU.FTZ.AND P1, PT, |R6|, +INF , PT ;  /* 0x7f8000000600780b */ /* 0x000fc80003f3c200 */
[----:B------:R-:W-:-:S13]  /*1010*/  PLOP3.LUT P0, PT, P0, P1, PT, 0xf8, 0x8f ;  /* 0x00000000008f781c */ /* 0x000fda0000703f70 */
[----:B------:R-:W-:Y:S05]  /*1020*/  @P0 BRA `(.L_x_16) ;  /* 0x00000004004c0947 */ /* 0x000fea0003800000 */
[----:B------:R-:W-:-:S13]  /*1030*/  LOP3.LUT P0, RZ, R6, 0x7fffffff, R3, 0xc8, !PT ;  /* 0x7fffffff06ff7812 */ /* 0x000fda000780c803 */
[----:B------:R-:W-:Y:S05]  /*1040*/  @!P0 BRA `(.L_x_17) ;  /* 0x00000004003c8947 */ /* 0x000fea0003800000 */
[C---:B------:R-:W-:Y:S02]  /*1050*/  FSETP.NEU.FTZ.AND P2, PT, |R3|.reuse, +INF , PT ;  /* 0x7f8000000300780b */ /* 0x040fe40003f5d200 */
[----:B------:R-:W-:Y:S02]  /*1060*/  FSETP.NEU.FTZ.AND P1, PT, |R0|, +INF , PT ;  /* 0x7f8000000000780b */ /* 0x000fe40003f3d200 */
[----:B------:R-:W-:-:S11]  /*1070*/  FSETP.NEU.FTZ.AND P0, PT, |R3|, +INF , PT ;  /* 0x7f8000000300780b */ /* 0x000fd60003f1d200 */
[----:B------:R-:W-:Y:S05]  /*1080*/  @!P1 BRA !P2, `(.L_x_17) ;  /* 0x00000004002c9947 */ /* 0x000fea0005000000 */
[----:B------:R-:W-:-:S04]  /*1090*/  LOP3.LUT P2, RZ, R3, 0x7fffffff, RZ, 0xc0, !PT ;  /* 0x7fffffff03ff7812 */ /* 0x000fc8000784c0ff */
[----:B------:R-:W-:-:S13]  /*10a0*/  PLOP3.LUT P1, PT, P1, P2, PT, 0x2f, 0xf2 ;  /* 0x0000000000f2781c */ /* 0x000fda0000f24577 */
[----:B------:R-:W-:Y:S05]  /*10b0*/  @P1 BRA `(.L_x_18) ;  /* 0x0000000400181947 */ /* 0x000fea0003800000 */
[----:B------:R-:W-:-:S04]  /*10c0*/  LOP3.LUT P1, RZ, R6, 0x7fffffff, RZ, 0xc0, !PT ;  /* 0x7fffffff06ff7812 */ /* 0x000fc8000782c0ff */
[----:B------:R-:W-:-:S13]  /*10d0*/  PLOP3.LUT P0, PT, P0, P1, PT, 0x2f, 0xf2 ;  /* 0x0000000000f2781c */ /* 0x000fda0000702577 */
[----:B------:R-:W-:Y:S05]  /*10e0*/  @P0 BRA `(.L_x_19) ;  /* 0x0000000400000947 */ /* 0x000fea0003800000 */
[----:B------:R-:W-:Y:S02]  /*10f0*/  ISETP.GE.AND P0, PT, R9, RZ, PT ;  /* 0x000000ff0900720c */ /* 0x000fe40003f06270 */
[----:B------:R-:W-:-:S11]  /*1100*/  ISETP.GE.AND P1, PT, R8, RZ, PT ;  /* 0x000000ff0800720c */ /* 0x000fd60003f26270 */
[----:B------:R-:W-:Y:S02]  /*1110*/  @P0 IMAD.MOV.U32 R7, RZ, RZ, RZ ;  /* 0x000000ffff070224 */ /* 0x000fe400078e00ff */
[----:B------:R-:W-:Y:S01]  /*1120*/  @!P0 FFMA R3, R3, 1.84467440737095516160e+19, RZ ;  /* 0x5f80000003038823 */ /* 0x000fe200000000ff */
[----:B------:R-:W-:Y:S02]  /*1130*/  @!P0 IMAD.MOV.U32 R7, RZ, RZ, -0x40 ;  /* 0xffffffc0ff078424 */ /* 0x000fe400078e00ff */
[----:B------:R-:W-:Y:S02]  /*1140*/  @!P1 FFMA R6, R0, 1.84467440737095516160e+19, RZ ;  /* 0x5f80000000069823 */ /* 0x000fe400000000ff */
[----:B------:R-:W-:-:S07]  /*1150*/  @!P1 VIADD R7, R7, 0x40 ;  /* 0x0000004007079836 */ /* 0x000fce0000000000 */
.L_x_15:
[----:B------:R-:W-:Y:S01]  /*1160*/  LEA R9, R5, 0xc0800000, 0x17 ;  /* 0xc080000005097811 */ /* 0x000fe200078eb8ff */
[----:B------:R-:W-:Y:S04]  /*1170*/  BSSY.RECONVERGENT B2, `(.L_x_20) ;  /* 0x0000036000027945 */ /* 0x000fe80003800200 */
[----:B------:R-:W-:Y:S02]  /*1180*/  IMAD.IADD R9, R6, 0x1, -R9 ;  /* 0x0000000106097824 */ /* 0x000fe400078e0a09 */
[----:B------:R-:W-:Y:S02]  /*1190*/  VIADD R6, R10, 0xffffff81 ;  /* 0xffffff810a067836 */ /* 0x000fe40000000000 */
[----:B------:R-:W0:Y:S01]  /*11a0*/  MUFU.RCP R8, R9 ;  /* 0x0000000900087308 */ /* 0x000e220000001000 */
[----:B------:R-:W-:Y:S01]  /*11b0*/  FADD.FTZ R11, -R9, -RZ ;  /* 0x800000ff090b7221 */ /* 0x000fe20000010100 */
[C---:B------:R-:W-:Y:S01]  /*11c0*/  IMAD R0, R6.reuse, -0x800000, R3 ;  /* 0xff80000006007824 */ /* 0x040fe200078e0203 */
[----:B------:R-:W-:-:S05]  /*11d0*/  IADD3 R6, PT, PT, R6, 0x7f, -R5 ;  /* 0x0000007f06067810 */ /* 0x000fca0007ffe805 */
[----:B------:R-:W-:Y:S02]  /*11e0*/  IMAD.IADD R6, R6, 0x1, R7 ;  /* 0x0000000106067824 */ /* 0x000fe400078e0207 */
[----:B0-----:R-:W-:-:S04]  /*11f0*/  FFMA R13, R8, R11, 1 ;  /* 0x3f800000080d7423 */ /* 0x001fc8000000000b */
[----:B------:R-:W-:-:S04]  /*1200*/  FFMA R10, R8, R13, R8 ;  /* 0x0000000d080a7223 */ /* 0x000fc80000000008 */
[----:B------:R-:W-:-:S04]  /*1210*/  FFMA R3, R0, R10, RZ ;  /* 0x0000000a00037223 */ /* 0x000fc800000000ff */
[----:B------:R-:W-:-:S04]  /*1220*/  FFMA R8, R11, R3, R0 ;  /* 0x000000030b087223 */ /* 0x000fc80000000000 */
[----:B------:R-:W-:-:S04]  /*1230*/  FFMA R13, R10, R8, R3 ;  /* 0x000000080a0d7223 */ /* 0x000fc80000000003 */
[----:B------:R-:W-:-:S04]  /*1240*/  FFMA R8, R11, R13, R0 ;  /* 0x0000000d0b087223 */ /* 0x000fc80000000000 */
[----:B------:R-:W-:-:S05]  /*1250*/  FFMA R0, R10, R8, R13 ;  /* 0x000000080a007223 */ /* 0x000fca000000000d */
[----:B------:R-:W-:-:S04]  /*1260*/  SHF.R.U32.HI R3, RZ, 0x17, R0 ;  /* 0x00000017ff037819 */ /* 0x000fc80000011600 */
[----:B------:R-:W-:-:S05]  /*1270*/  LOP3.LUT R3, R3, 0xff, RZ, 0xc0, !PT ;  /* 0x000000ff03037812 */ /* 0x000fca00078ec0ff */
[----:B------:R-:W-:-:S04]  /*1280*/  IMAD.IADD R7, R3, 0x1, R6 ;  /* 0x0000000103077824 */ /* 0x000fc800078e0206 */
[----:B------:R-:W-:-:S05]  /*1290*/  VIADD R3, R7, 0xffffffff ;  /* 0xffffffff07037836 */ /* 0x000fca0000000000 */
[----:B------:R-:W-:-:S13]  /*12a0*/  ISETP.GE.U32.AND P0, PT, R3, 0xfe, PT ;  /* 0x000000fe0300780c */ /* 0x000fda0003f06070 */
[----:B------:R-:W-:Y:S05]  /*12b0*/  @!P0 BRA `(.L_x_21) ;  /* 0x0000000000808947 */ /* 0x000fea0003800000 */
[----:B------:R-:W-:-:S13]  /*12c0*/  ISETP.GT.AND P0, PT, R7, 0xfe, PT ;  /* 0x000000fe0700780c */ /* 0x000fda0003f04270 */
[----:B------:R-:W-:Y:S05]  /*12d0*/  @P0 BRA `(.L_x_22) ;  /* 0x00000000006c0947 */ /* 0x000fea0003800000 */
[----:B------:R-:W-:-:S13]  /*12e0*/  ISETP.GE.AND P0, PT, R7, 0x1, PT ;  /* 0x000000010700780c */ /* 0x000fda0003f06270 */
[----:B------:R-:W-:Y:S05]  /*12f0*/  @P0 BRA `(.L_x_23) ;  /* 0x0000000000740947 */ /* 0x000fea0003800000 */
[----:B------:R-:W-:Y:S02]  /*1300*/  ISETP.GE.AND P0, PT, R7, -0x18, PT ;  /* 0xffffffe80700780c */ /* 0x000fe40003f06270 */
[----:B------:R-:W-:-:S11]  /*1310*/  LOP3.LUT R0, R0, 0x80000000, RZ, 0xc0, !PT ;  /* 0x8000000000007812 */ /* 0x000fd600078ec0ff */
[----:B------:R-:W-:Y:S05]  /*1320*/  @!P0 BRA `(.L_x_23) ;  /* 0x0000000000688947 */ /* 0x000fea0003800000 */
[CCC-:B------:R-:W-:Y:S01]  /*1330*/  FFMA.RZ R3, R10.reuse, R8.reuse, R13.reuse ;  /* 0x000000080a037223 */ /* 0x1c0fe2000000c00d */
[CCC-:B------:R-:W-:Y:S01]  /*1340*/  FFMA.RM R6, R10.reuse, R8.reuse, R13.reuse ;  /* 0x000000080a067223 */ /* 0x1c0fe2000000400d */
[C---:B------:R-:W-:Y:S02]  /*1350*/  ISETP.NE.AND P2, PT, R7.reuse, RZ, PT ;  /* 0x000000ff0700720c */ /* 0x040fe40003f45270 */
[----:B------:R-:W-:Y:S02]  /*1360*/  ISETP.NE.AND P1, PT, R7, RZ, PT ;  /* 0x000000ff0700720c */ /* 0x000fe40003f25270 */
[----:B------:R-:W-:Y:S01]  /*1370*/  LOP3.LUT R5, R3, 0x7fffff, RZ, 0xc0, !PT ;  /* 0x007fffff03057812 */ /* 0x000fe200078ec0ff */
[----:B------:R-:W-:Y:S01]  /*1380*/  FFMA.RP R3, R10, R8, R13 ;  /* 0x000000080a037223 */ /* 0x000fe2000000800d */
[----:B------:R-:W-:Y:S02]  /*1390*/  VIADD R8, R7, 0x20 ;  /* 0x0000002007087836 */ /* 0x000fe40000000000 */
[----:B------:R-:W-:Y:S01]  /*13a0*/  LOP3.LUT R5, R5, 0x800000, RZ, 0xfc, !PT ;  /* 0x0080000005057812 */ /* 0x000fe200078efcff */
[----:B------:R-:W-:Y:S01]  /*13b0*/  IMAD.MOV R7, RZ, RZ, -R7 ;  /* 0x000000ffff077224 */ /* 0x000fe200078e0a07 */
[----:B------:R-:W-:-:S02]  /*13c0*/  FSETP.NEU.FTZ.AND P0, PT, R3, R6, PT ;  /* 0x000000060300720b */ /* 0x000fc40003f1d000 */
[----:B------:R-:W-:Y:S02]  /*13d0*/  SHF.L.U32 R8, R5, R8, RZ ;  /* 0x0000000805087219 */ /* 0x000fe400000006ff */
[----:B------:R-:W-:Y:S02]  /*13e0*/  SEL R6, R7, RZ, P2 ;  /* 0x000000ff07067207 */ /* 0x000fe40001000000 */
[----:B------:R-:W-:Y:S02]  /*13f0*/  ISETP.NE.AND P1, PT, R8, RZ, P1 ;  /* 0x000000ff0800720c */ /* 0x000fe40000f25270 */
[----:B------:R-:W-:Y:S02]  /*1400*/  SHF.R.U32.HI R6, RZ, R6, R5 ;  /* 0x00000006ff067219 */ /* 0x000fe40000011605 */
[----:B------:R-:W-:Y:S02]  /*1410*/  PLOP3.LUT P0, PT, P0, P1, PT, 0xf8, 0x8f ;  /* 0x00000000008f781c */ /* 0x000fe40000703f70 */
[----:B------:R-:W-:-:S02]  /*1420*/  SHF.R.U32.HI R8, RZ, 0x1, R6 ;  /* 0x00000001ff087819 */ /* 0x000fc40000011606 */
[----:B------:R-:W-:-:S04]  /*1430*/  SEL R3, RZ, 0x1, !P0 ;  /* 0x00000001ff037807 */ /* 0x000fc80004000000 */
[----:B------:R-:W-:-:S04]  /*1440*/  LOP3.LUT R3, R3, 0x1, R8, 0xf8, !PT ;  /* 0x0000000103037812 */ /* 0x000fc800078ef808 */
[----:B------:R-:W-:-:S05]  /*1450*/  LOP3.LUT R3, R3, R6, RZ, 0xc0, !PT ;  /* 0x0000000603037212 */ /* 0x000fca00078ec0ff */
[----:B------:R-:W-:-:S05]  /*1460*/  IMAD.IADD R3, R8, 0x1, R3 ;  /* 0x0000000108037824 */ /* 0x000fca00078e0203 */
[----:B------:R-:W-:Y:S01]  /*1470*/  LOP3.LUT R0, R3, R0, RZ, 0xfc, !PT ;  /* 0x0000000003007212 */ /* 0x000fe200078efcff */
[----:B------:R-:W-:Y:S06]  /*1480*/  BRA `(.L_x_23) ;  /* 0x0000000000107947 */ /* 0x000fec0003800000 */
.L_x_22:
[----:B------:R-:W-:-:S04]  /*1490*/  LOP3.LUT R0, R0, 0x80000000, RZ, 0xc0, !PT ;  /* 0x8000000000007812 */ /* 0x000fc800078ec0ff */
[----:B------:R-:W-:Y:S01]  /*14a0*/  LOP3.LUT R0, R0, 0x7f800000, RZ, 0xfc, !PT ;  /* 0x7f80000000007812 */ /* 0x000fe200078efcff */
[----:B------:R-:W-:Y:S06]  /*14b0*/  BRA `(.L_x_23) ;  /* 0x0000000000047947 */ /* 0x000fec0003800000 */
.L_x_21:
[----:B------:R-:W-:-:S07]  /*14c0*/  IMAD R0, R6, 0x800000, R0 ;  /* 0x0080000006007824 */ /* 0x000fce00078e0200 */
.L_x_23:
[----:B------:R-:W-:Y:S05]  /*14d0*/  BSYNC.RECONVERGENT B2 ;  /* 0x0000000000027941 */ /* 0x000fea0003800200 */
.L_x_20:
[----:B------:R-:W-:Y:S05]  /*14e0*/  BRA `(.L_x_24) ;  /* 0x0000000000207947 */ /* 0x000fea0003800000 */
.L_x_19:
[----:B------:R-:W-:-:S04]  /*14f0*/  LOP3.LUT R0, R6, 0x80000000, R3, 0x48, !PT ;  /* 0x8000000006007812 */ /* 0x000fc800078e4803 */
[----:B------:R-:W-:Y:S01]  /*1500*/  LOP3.LUT R0, R0, 0x7f800000, RZ, 0xfc, !PT ;  /* 0x7f80000000007812 */ /* 0x000fe200078efcff */
[----:B------:R-:W-:Y:S06]  /*1510*/  BRA `(.L_x_24) ;  /* 0x0000000000147947 */ /* 0x000fec0003800000 */
.L_x_18:
[----:B------:R-:W-:Y:S01]  /*1520*/  LOP3.LUT R0, R6, 0x80000000, R3, 0x48, !PT ;  /* 0x8000000006007812 */ /* 0x000fe200078e4803 */
[----:B------:R-:W-:Y:S06]  /*1530*/  BRA `(.L_x_24) ;  /* 0x00000000000c7947 */ /* 0x000fec0003800000 */
.L_x_17:
[----:B------:R-:W0:Y:S01]  /*1540*/  MUFU.RSQ R0, -QNAN ;  /* 0xffc0000000007908 */ /* 0x000e220000001400 */
[----:B------:R-:W-:Y:S05]  /*1550*/  BRA `(.L_x_24) ;  /* 0x0000000000047947 */ /* 0x000fea0003800000 */
.L_x_16:
[----:B------:R-:W-:-:S07]  /*1560*/  FADD.FTZ R0, R3, R0 ;  /* 0x0000000003007221 */ /* 0x000fce0000010000 */
.L_x_24:
[----:B------:R-:W-:Y:S05]  /*1570*/  BSYNC.RECONVERGENT B1 ;  /* 0x0000000000017941 */ /* 0x000fea0003800200 */
.L_x_14:
[----:B------:R-:W-:-:S04]  /*1580*/  IMAD.MOV.U32 R5, RZ, RZ, 0x0 ;  /* 0x00000000ff057424 */ /* 0x000fc800078e00ff */
[----:B0-----:R-:W-:Y:S05]  /*1590*/  RET.REL.NODEC R4 `(_Z10idftKernelPKfPfi) ;  /* 0xffffffe804987950 */ /* 0x001fea0003c3ffff */
.L_x_25:
[----:B------:R-:W-:-:S00]  /*15a0*/  BRA `(.L_x_25) ;  /* 0xfffffffc00fc7947 */ /* 0x000fc0000383ffff */
[----:B------:R-:W-:-:S00]  /*15b0*/  NOP ;  /* 0x0000000000007918 */ /* 0x000fc00000000000 */
        /* <DEDUP_REMOVED lines=12> */
.L_x_40:


//--------------------- .text._Z9dftKernelPKfPfi  --------------------------
	.section	.text._Z9dftKernelPKfPfi,"ax",@progbits
	.align	128
        .global         _Z9dftKernelPKfPfi
        .type           _Z9dftKernelPKfPfi,@function
        .size           _Z9dftKernelPKfPfi,(.L_x_41 - _Z9dftKernelPKfPfi)
        .other          _Z9dftKernelPKfPfi,@"STO_CUDA_ENTRY STV_DEFAULT"
_Z9dftKernelPKfPfi:
.text._Z9dftKernelPKfPfi:
        /* <DEDUP_REMOVED lines=13> */
[----:B------:R-:W1:Y:S01]  /*00d0*/  I2F.F64 R10, R2 ;  /* 0x00000002000a7312 */ /* 0x000e620000201c00 */
[----:B------:R-:W-:Y:S01]  /*00e0*/  UMOV UR4, 0x54442d18 ;  /* 0x54442d1800047882 */ /* 0x000fe20000000000 */
[----:B------:R-:W-:Y:S01]  /*00f0*/  UMOV UR5, 0x401921fb ;  /* 0x401921fb00057882 */ /* 0x000fe20000000000 */
[----:B------:R-:W-:Y:S02]  /*0100*/  IMAD.MOV.U32 R3, RZ, RZ, RZ ;  /* 0x000000ffff037224 */ /* 0x000fe400078e00ff */
[----:B------:R-:W-:-:S03]  /*0110*/  IMAD.MOV.U32 R4, RZ, RZ, RZ ;  /* 0x000000ffff047224 */ /* 0x000fc600078e00ff */
[----:B------:R-:W2:Y:S01]  /*0120*/  I2F.F64.U32 R22, UR10 ;  /* 0x0000000a00167d12 */ /* 0x000ea20008201800 */
[----:B-1----:R-:W-:-:S11]  /*0130*/  DMUL R10, R10, UR4 ;  /* 0x000000040a0a7c28 */ /* 0x002fd60008000000 */
.L_x_32:
[----:B--2---:R-:W1:Y:S01]  /*0140*/  MUFU.RCP64H R7, R23 ;  /* 0x0000001700077308 */ /* 0x004e620000001800 */
[----:B------:R-:W-:Y:S01]  /*0150*/  IMAD.MOV.U32 R6, RZ, RZ, 0x1 ;  /* 0x00000001ff067424 */ /* 0x000fe200078e00ff */
[----:B------:R-:W-:Y:S06]  /*0160*/  BSSY.RECONVERGENT B0, `(.L_x_27) ;  /* 0x0000013000007945 */ /* 0x000fec0003800200 */
[----:B------:R-:W2:Y:S01]  /*0170*/  I2F.F64.U32 R12, R4 ;  /* 0x00000004000c7312 */ /* 0x000ea20000201800 */
[----:B-1----:R-:W-:Y:S02]  /*0180*/  DFMA R8, -R22, R6, 1 ;  /* 0x3ff000001608742b */ /* 0x002fe40000000106 */
[----:B--2---:R-:W-:-:S06]  /*0190*/  DMUL R12, R10, R12 ;  /* 0x0000000c0a0c7228 */ /* 0x004fcc0000000000 */
[----:B------:R-:W-:-:S08]  /*01a0*/  DFMA R8, R8, R8, R8 ;  /* 0x000000080808722b */ /* 0x000fd00000000008 */
[----:B------:R-:W-:Y:S01]  /*01b0*/  DFMA R8, R6, R8, R6 ;  /* 0x000000080608722b */ /* 0x000fe20000000006 */
[----:B------:R-:W-:-:S07]  /*01c0*/  FSETP.GEU.AND P1, PT, |R13|, 6.5827683646048100446e-37, PT ;  /* 0x036000000d00780b */ /* 0x000fce0003f2e200 */
[----:B------:R-:W-:-:S08]  /*01d0*/  DFMA R6, -R22, R8, 1 ;  /* 0x3ff000001606742b */ /* 0x000fd00000000108 */
        /* <DEDUP_REMOVED lines=8> */
[----:B0-----:R-:W-:Y:S05]  /*0260*/  CALL.REL.NOINC `($__internal_2_$__cuda_sm20_div_rn_f64_full) ;  /* 0x00000004008c7944 */ /* 0x001fea0003c00000 */
[----:B------:R-:W-:Y:S02]  /*0270*/  IMAD.MOV.U32 R6, RZ, RZ, R16 ;  /* 0x000000ffff067224 */ /* 0x000fe400078e0010 */
[----:B------:R-:W-:-:S07]  /*0280*/  IMAD.MOV.U32 R7, RZ, RZ, R17 ;  /* 0x000000ffff077224 */ /* 0x000fce00078e0011 */
.L_x_28:
[----:B0-----:R-:W-:Y:S05]  /*0290*/  BSYNC.RECONVERGENT B0 ;  /* 0x0000000000007941 */ /* 0x001fea0003800200 */
.L_x_27:
        /* <DEDUP_REMOVED lines=24> */
.L_x_31:
        /* <DEDUP_REMOVED lines=44> */
.L_x_30:
[----:B------:R-:W-:Y:S05]  /*06e0*/  BSYNC.RECONVERGENT B0 ;  /* 0x0000000000007941 */ /* 0x000fea0003800200 */
.L_x_29:
        /* <DEDUP_REMOVED lines=23> */
.L_x_26:
[----:B------:R-:W1:Y:S02]  /*0860*/  LDC.64 R4, c[0x0][0x388] ;  /* 0x0000e200ff047b82 */ /* 0x000e640000000a00 */
[----:B-1----:R-:W-:-:S05]  /*0870*/  IMAD.WIDE R4, R2, 0x4, R4 ;  /* 0x0000000402047825 */ /* 0x002fca00078e0204 */
[----:B0-----:R-:W-:Y:S01]  /*0880*/  STG.E desc[UR6][R4.64], R3 ;  /* 0x0000000304007986 */ /* 0x001fe2000c101906 */
[----:B------:R-:W-:Y:S05]  /*0890*/  EXIT ;  /* 0x000000000000794d */ /* 0x000fea0003800000 */
        .weak           $__internal_2_$__cuda_sm20_div_rn_f64_full
        .type           $__internal_2_$__cuda_sm20_div_rn_f64_full,@function
        .size           $__internal_2_$__cuda_sm20_div_rn_f64_full,(.L_x_41 - $__internal_2_$__cuda_sm20_div_rn_f64_full)
$__internal_2_$__cuda_sm20_div_rn_f64_full:
        /* <DEDUP_REMOVED lines=66> */
.L_x_34:
        /* <DEDUP_REMOVED lines=16> */
.L_x_37:
[----:B------:R-:W-:Y:S01]  /*0dc0*/  LOP3.LUT R17, R23, 0x80000, RZ, 0xfc, !PT ;  /* 0x0008000017117812 */ /* 0x000fe200078efcff */
[----:B------:R-:W-:Y:S01]  /*0dd0*/  IMAD.MOV.U32 R16, RZ, RZ, R22 ;  /* 0x000000ffff107224 */ /* 0x000fe200078e0016 */
[----:B------:R-:W-:Y:S06]  /*0de0*/  BRA `(.L_x_35) ;  /* 0x0000000000087947 */ /* 0x000fec0003800000 */
.L_x_36:
[----:B------:R-:W-:Y:S01]  /*0df0*/  LOP3.LUT R17, R13, 0x80000, RZ, 0xfc, !PT ;  /* 0x000800000d117812 */ /* 0x000fe200078efcff */
[----:B------:R-:W-:-:S07]  /*0e00*/  IMAD.MOV.U32 R16, RZ, RZ, R12 ;  /* 0x000000ffff107224 */ /* 0x000fce00078e000c */
.L_x_35:
[----:B------:R-:W-:Y:S05]  /*0e10*/  BSYNC.RECONVERGENT B1 ;  /* 0x0000000000017941 */ /* 0x000fea0003800200 */
.L_x_33:
[----:B------:R-:W-:Y:S02]  /*0e20*/  IMAD.MOV.U32 R6, RZ, RZ, R0 ;  /* 0x000000ffff067224 */ /* 0x000fe400078e0000 */
[----:B------:R-:W-:-:S04]  /*0e30*/  IMAD.MOV.U32 R7, RZ, RZ, 0x0 ;  /* 0x00000000ff077424 */ /* 0x000fc800078e00ff */
[----:B------:R-:W-:Y:S05]  /*0e40*/  RET.REL.NODEC R6 `(_Z9dftKernelPKfPfi) ;  /* 0xfffffff0066c7950 */ /* 0x000fea0003c3ffff */
.L_x_38:
        /* <DEDUP_REMOVED lines=11> */
.L_x_41:


//--------------------- .nv.global.init           --------------------------
	.section	.nv.global.init,"aw",@progbits
	.align	4
.nv.global.init:
	.type		__cudart_i2opi_f,@object
	.size		__cudart_i2opi_f,(.L_0 - __cudart_i2opi_f)
__cudart_i2opi_f:
        /*0000*/ 	.byte	0x41, 0x90, 0x43, 0x3c, 0x99, 0x95, 0x62, 0xdb, 0xc0, 0xdd, 0x34, 0xf5, 0xd1, 0x57, 0x27, 0xfc
        /*0010*/ 	.byte	0x29, 0x15, 0x44, 0x4e, 0x6e, 0x83, 0xf9, 0xa2
.L_0:


//--------------------- .nv.shared.reserved.0     --------------------------
	.section	.nv.shared.reserved.0,"aw",@nobits
	.weak		__nv_reservedSMEM_offset_0_alias
	.size		__nv_reservedSMEM_offset_0_alias, 0, 64
	.other		__nv_reservedSMEM_offset_0_alias,@"STO_CUDA_RESERVED_SHARED STV_DEFAULT"
__nv_reservedSMEM_offset_0_alias:
	.zero		0
	.zero		64


//--------------------- .nv.constant0._Z10idftKernelPKfPfi --------------------------
	.section	.nv.constant0._Z10idftKernelPKfPfi,"a",@progbits
	.sectionflags	@""
	.align	4
.nv.constant0._Z10idftKernelPKfPfi:
	.zero		916


//--------------------- .nv.constant0._Z9dftKernelPKfPfi --------------------------
	.section	.nv.constant0._Z9dftKernelPKfPfi,"a",@progbits
	.sectionflags	@""
	.align	4
.nv.constant0._Z9dftKernelPKfPfi:
	.zero		916


//--------------------- SYMBOLS --------------------------

	.type		.nv.reservedSmem.offset0,@object
	.size		.nv.reservedSmem.offset0,0x4
